	.target	sm_100a

	.elftype	@"ET_EXEC"


//--------------------- .note.nv.tkinfo           --------------------------
	.section	.note.nv.tkinfo,"",@"SHT_NOTE"
	.sectionflags	@"SHF_NOTE_NV_TKINFO"
	.tkinfo
        /*0018*/ 	.word	0x00000002
        /*0030*/ 	.string	""
        /*0030*/ 	.string	"ptxas"
        /*0030*/ 	.string	"Cuda compilation tools, release 13.0, V13.0.88"
        /*0030*/ 	.string	"Build cuda_13.0.r13.0/compiler.36424714_0"
        /*0030*/ 	.string	"-arch sm_100a -m 64 "



//--------------------- .note.nv.cuinfo           --------------------------
	.section	.note.nv.cuinfo,"",@"SHT_NOTE"
	.sectionflags	@"SHF_NOTE_NV_CUINFO"
        /*0018*/ 	.short	0x0002
        /*001a*/ 	.short	0x0064
        /*001c*/ 	.short	0x0082
	.zero		2


//--------------------- .nv.info                  --------------------------
	.section	.nv.info,"",@"SHT_CUDA_INFO"
	.align	4


	//----- nvinfo : EIATTR_REGCOUNT
	.align		4
        /*0000*/ 	.byte	0x04, 0x2f
        /*0002*/ 	.short	(.L_19 - .L_18)
	.align		4
.L_18:
        /*0004*/ 	.word	index@(_ZN7cutlass13device_kernelINS_4gemm6kernel13GemmUniversalIN4cute5tupleIJiiiiEEENS1_10collective13CollectiveMmaINS1_35MainloopSm100TmaUmmaWarpSpecializedILi3ELi2ELi4ENS5_IJNS4_1CILi2EEENSA_ILi1EEESC_EEEEENS5_IJNSA_ILi128EEESF_NSA_ILi64EEEEEENS_12float_e4m3_tENS5_IJlSC_lEEESI_SJ_NS4_8TiledMMAINS4_8MMA_AtomIJNS4_10MMA_TraitsINS4_25SM100_MMA_F8F6F4_2x1SM_SSEJSI_SI_fSF_SF_NS4_17integral_constantINS4_4UMMA5MajorELSQ_0EEESR_NSO_INSP_7ScaleInELSS_0EEEST_EEEEEENS4_6LayoutINS5_IJSC_SC_SC_EEENS5_IJNSA_ILi0EEESY_SY_EEEEENS5_IJNS4_10UnderscoreES11_S11_EEEEENS4_18SM100_TMA_2SM_LOADENS4_14ComposedLayoutINS4_7SwizzleILi2ELi4ELi3EEENS4_18smem_ptr_flag_bitsILi8EEENSW_INS5_IJNSA_ILi8EEESG_EEENS5_IJSG_SC_EEEEEEEvNS4_8identityES14_S1E_vS1F_EENS_8epilogue10collective18CollectiveEpilogueINS1H_23Sm100TmaWarpSpecializedILi2ELi2ELi32ELb0ELb0EEEJNS5_IJSG_SF_SG_EEENS5_IJNSW_ISG_SC_EENSW_INS5_IJNSA_ILi32EEESB_EEENS5_IJSC_SG_EEEEEEEESI_SJ_SI_SJ_NS1H_6fusion15FusionCallbacksIS1L_NS1T_17LinearCombinationISI_fSI_fLNS_15FloatRoundStyleE2EEES1M_S1S_JEEENS4_5SM1004TMEM4LOAD26SM100_TMEM_LOAD_32dp32b32xENS4_13SM90_TMA_LOADENS15_INS16_ILi1ELi4ELi3EEES19_NSW_INS5_IJS1A_S1O_EEENS5_IJS1O_SC_EEEEEEENS4_39AutoVectorizingCopyWithAssumedAlignmentILi128EEENS4_14SM90_TMA_STOREES28_S2A_S2A_EEEvvEEEEvNT_6ParamsE)
        /*0008*/ 	.word	0x00000080


	//----- nvinfo : EIATTR_FRAME_SIZE
	.align		4
.L_19:
        /*000c*/ 	.byte	0x04, 0x11
        /*000e*/ 	.short	(.L_21 - .L_20)
	.align		4
.L_20:
        /*0010*/ 	.word	index@($__internal_2_$__cuda_sm10x_tcgen05_guardrail_trap_unallocated_columns_being_dealloced)
        /*0014*/ 	.word	0x00000000


	//----- nvinfo : EIATTR_FRAME_SIZE
	.align		4
.L_21:
        /*0018*/ 	.byte	0x04, 0x11
        /*001a*/ 	.short	(.L_23 - .L_22)
	.align		4
.L_22:
        /*001c*/ 	.word	index@($__internal_1_$__cuda_sm10x_tcgen05_guardrail_trap_phase_invalid_during_alloc)
        /*0020*/ 	.word	0x00000000


	//----- nvinfo : EIATTR_FRAME_SIZE
	.align		4
.L_23:
        /*0024*/ 	.byte	0x04, 0x11
        /*0026*/ 	.short	(.L_25 - .L_24)
	.align		4
.L_24:
        /*0028*/ 	.word	index@($__internal_0_$__cuda_sm10x_tcgen05_guardrail_trap_col_being_dealloced_not_returned_by_alloc)
        /*002c*/ 	.word	0x00000000


	//----- nvinfo : EIATTR_FRAME_SIZE
	.align		4
.L_25:
        /*0030*/ 	.byte	0x04, 0x11
        /*0032*/ 	.short	(.L_27 - .L_26)
	.align		4
.L_26:
        /*0034*/ 	.word	index@(_ZN7cutlass13device_kernelINS_4gemm6kernel13GemmUniversalIN4cute5tupleIJiiiiEEENS1_10collective13CollectiveMmaINS1_35MainloopSm100TmaUmmaWarpSpecializedILi3ELi2ELi4ENS5_IJNS4_1CILi2EEENSA_ILi1EEESC_EEEEENS5_IJNSA_ILi128EEESF_NSA_ILi64EEEEEENS_12float_e4m3_tENS5_IJlSC_lEEESI_SJ_NS4_8TiledMMAINS4_8MMA_AtomIJNS4_10MMA_TraitsINS4_25SM100_MMA_F8F6F4_2x1SM_SSEJSI_SI_fSF_SF_NS4_17integral_constantINS4_4UMMA5MajorELSQ_0EEESR_NSO_INSP_7ScaleInELSS_0EEEST_EEEEEENS4_6LayoutINS5_IJSC_SC_SC_EEENS5_IJNSA_ILi0EEESY_SY_EEEEENS5_IJNS4_10UnderscoreES11_S11_EEEEENS4_18SM100_TMA_2SM_LOADENS4_14ComposedLayoutINS4_7SwizzleILi2ELi4ELi3EEENS4_18smem_ptr_flag_bitsILi8EEENSW_INS5_IJNSA_ILi8EEESG_EEENS5_IJSG_SC_EEEEEEEvNS4_8identityES14_S1E_vS1F_EENS_8epilogue10collective18CollectiveEpilogueINS1H_23Sm100TmaWarpSpecializedILi2ELi2ELi32ELb0ELb0EEEJNS5_IJSG_SF_SG_EEENS5_IJNSW_ISG_SC_EENSW_INS5_IJNSA_ILi32EEESB_EEENS5_IJSC_SG_EEEEEEEESI_SJ_SI_SJ_NS1H_6fusion15FusionCallbacksIS1L_NS1T_17LinearCombinationISI_fSI_fLNS_15FloatRoundStyleE2EEES1M_S1S_JEEENS4_5SM1004TMEM4LOAD26SM100_TMEM_LOAD_32dp32b32xENS4_13SM90_TMA_LOADENS15_INS16_ILi1ELi4ELi3EEES19_NSW_INS5_IJS1A_S1O_EEENS5_IJS1O_SC_EEEEEEENS4_39AutoVectorizingCopyWithAssumedAlignmentILi128EEENS4_14SM90_TMA_STOREES28_S2A_S2A_EEEvvEEEEvNT_6ParamsE)
        /*0038*/ 	.word	0x00000000


	//----- nvinfo : EIATTR_MIN_STACK_SIZE
	.align		4
.L_27:
        /*003c*/ 	.byte	0x04, 0x12
        /*003e*/ 	.short	(.L_29 - .L_28)
	.align		4
.L_28:
        /*0040*/ 	.word	index@(_ZN7cutlass13device_kernelINS_4gemm6kernel13GemmUniversalIN4cute5tupleIJiiiiEEENS1_10collective13CollectiveMmaINS1_35MainloopSm100TmaUmmaWarpSpecializedILi3ELi2ELi4ENS5_IJNS4_1CILi2EEENSA_ILi1EEESC_EEEEENS5_IJNSA_ILi128EEESF_NSA_ILi64EEEEEENS_12float_e4m3_tENS5_IJlSC_lEEESI_SJ_NS4_8TiledMMAINS4_8MMA_AtomIJNS4_10MMA_TraitsINS4_25SM100_MMA_F8F6F4_2x1SM_SSEJSI_SI_fSF_SF_NS4_17integral_constantINS4_4UMMA5MajorELSQ_0EEESR_NSO_INSP_7ScaleInELSS_0EEEST_EEEEEENS4_6LayoutINS5_IJSC_SC_SC_EEENS5_IJNSA_ILi0EEESY_SY_EEEEENS5_IJNS4_10UnderscoreES11_S11_EEEEENS4_18SM100_TMA_2SM_LOADENS4_14ComposedLayoutINS4_7SwizzleILi2ELi4ELi3EEENS4_18smem_ptr_flag_bitsILi8EEENSW_INS5_IJNSA_ILi8EEESG_EEENS5_IJSG_SC_EEEEEEEvNS4_8identityES14_S1E_vS1F_EENS_8epilogue10collective18CollectiveEpilogueINS1H_23Sm100TmaWarpSpecializedILi2ELi2ELi32ELb0ELb0EEEJNS5_IJSG_SF_SG_EEENS5_IJNSW_ISG_SC_EENSW_INS5_IJNSA_ILi32EEESB_EEENS5_IJSC_SG_EEEEEEEESI_SJ_SI_SJ_NS1H_6fusion15FusionCallbacksIS1L_NS1T_17LinearCombinationISI_fSI_fLNS_15FloatRoundStyleE2EEES1M_S1S_JEEENS4_5SM1004TMEM4LOAD26SM100_TMEM_LOAD_32dp32b32xENS4_13SM90_TMA_LOADENS15_INS16_ILi1ELi4ELi3EEES19_NSW_INS5_IJS1A_S1O_EEENS5_IJS1O_SC_EEEEEEENS4_39AutoVectorizingCopyWithAssumedAlignmentILi128EEENS4_14SM90_TMA_STOREES28_S2A_S2A_EEEvvEEEEvNT_6ParamsE)
        /*0044*/ 	.word	0x00000000
.L_29:


//--------------------- .nv.compat                --------------------------
	.section	.nv.compat,"",@"SHT_CUDA_COMPAT_INFO"
	.align	4
        /*0000*/ 	.byte	0x02, 0x09, 0x01, 0x00, 0x02, 0x02, 0x02, 0x00, 0x02, 0x05, 0x05, 0x00, 0x03, 0x07, 0x01, 0x01
        /*0010*/ 	.byte	0x02, 0x03, 0x01, 0x00, 0x02, 0x06, 0x01, 0x00, 0x04, 0x0b, 0x08, 0x00, 0x09, 0x00, 0x00, 0x00
        /*0020*/ 	.byte	0x00, 0x00, 0x00, 0x00


//--------------------- .nv.info._ZN7cutlass13device_kernelINS_4gemm6kernel13GemmUniversalIN4cute5tupleIJiiiiEEENS1_10collective13CollectiveMmaINS1_35MainloopSm100TmaUmmaWarpSpecializedILi3ELi2ELi4ENS5_IJNS4_1CILi2EEENSA_ILi1EEESC_EEEEENS5_IJNSA_ILi128EEESF_NSA_ILi64EEEEEENS_12float_e4m3_tENS5_IJlSC_lEEESI_SJ_NS4_8TiledMMAINS4_8MMA_AtomIJNS4_10MMA_TraitsINS4_25SM100_MMA_F8F6F4_2x1SM_SSEJSI_SI_fSF_SF_NS4_17integral_constantINS4_4UMMA5MajorELSQ_0EEESR_NSO_INSP_7ScaleInELSS_0EEEST_EEEEEENS4_6LayoutINS5_IJSC_SC_SC_EEENS5_IJNSA_ILi0EEESY_SY_EEEEENS5_IJNS4_10UnderscoreES11_S11_EEEEENS4_18SM100_TMA_2SM_LOADENS4_14ComposedLayoutINS4_7SwizzleILi2ELi4ELi3EEENS4_18smem_ptr_flag_bitsILi8EEENSW_INS5_IJNSA_ILi8EEESG_EEENS5_IJSG_SC_EEEEEEEvNS4_8identityES14_S1E_vS1F_EENS_8epilogue10collective18CollectiveEpilogueINS1H_23Sm100TmaWarpSpecializedILi2ELi2ELi32ELb0ELb0EEEJNS5_IJSG_SF_SG_EEENS5_IJNSW_ISG_SC_EENSW_INS5_IJNSA_ILi32EEESB_EEENS5_IJSC_SG_EEEEEEEESI_SJ_SI_SJ_NS1H_6fusion15FusionCallbacksIS1L_NS1T_17LinearCombinationISI_fSI_fLNS_15FloatRoundStyleE2EEES1M_S1S_JEEENS4_5SM1004TMEM4LOAD26SM100_TMEM_LOAD_32dp32b32xENS4_13SM90_TMA_LOADENS15_INS16_ILi1ELi4ELi3EEES19_NSW_INS5_IJS1A_S1O_EEENS5_IJS1O_SC_EEEEEEENS4_39AutoVectorizingCopyWithAssumedAlignmentILi128EEENS4_14SM90_TMA_STOREES28_S2A_S2A_EEEvvEEEEvNT_6ParamsE --------------------------
	.section	.nv.info._ZN7cutlass13device_kernelINS_4gemm6kernel13GemmUniversalIN4cute5tupleIJiiiiEEENS1_10collective13CollectiveMmaINS1_35MainloopSm100TmaUmmaWarpSpecializedILi3ELi2ELi4ENS5_IJNS4_1CILi2EEENSA_ILi1EEESC_EEEEENS5_IJNSA_ILi128EEESF_NSA_ILi64EEEEEENS_12float_e4m3_tENS5_IJlSC_lEEESI_SJ_NS4_8TiledMMAINS4_8MMA_AtomIJNS4_10MMA_TraitsINS4_25SM100_MMA_F8F6F4_2x1SM_SSEJSI_SI_fSF_SF_NS4_17integral_constantINS4_4UMMA5MajorELSQ_0EEESR_NSO_INSP_7ScaleInELSS_0EEEST_EEEEEENS4_6LayoutINS5_IJSC_SC_SC_EEENS5_IJNSA_ILi0EEESY_SY_EEEEENS5_IJNS4_10UnderscoreES11_S11_EEEEENS4_18SM100_TMA_2SM_LOADENS4_14ComposedLayoutINS4_7SwizzleILi2ELi4ELi3EEENS4_18smem_ptr_flag_bitsILi8EEENSW_INS5_IJNSA_ILi8EEESG_EEENS5_IJSG_SC_EEEEEEEvNS4_8identityES14_S1E_vS1F_EENS_8epilogue10collective18CollectiveEpilogueINS1H_23Sm100TmaWarpSpecializedILi2ELi2ELi32ELb0ELb0EEEJNS5_IJSG_SF_SG_EEENS5_IJNSW_ISG_SC_EENSW_INS5_IJNSA_ILi32EEESB_EEENS5_IJSC_SG_EEEEEEEESI_SJ_SI_SJ_NS1H_6fusion15FusionCallbacksIS1L_NS1T_17LinearCombinationISI_fSI_fLNS_15FloatRoundStyleE2EEES1M_S1S_JEEENS4_5SM1004TMEM4LOAD26SM100_TMEM_LOAD_32dp32b32xENS4_13SM90_TMA_LOADENS15_INS16_ILi1ELi4ELi3EEES19_NSW_INS5_IJS1A_S1O_EEENS5_IJS1O_SC_EEEEEEENS4_39AutoVectorizingCopyWithAssumedAlignmentILi128EEENS4_14SM90_TMA_STOREES28_S2A_S2A_EEEvvEEEEvNT_6ParamsE,"",@"SHT_CUDA_INFO"
	.sectionflags	@""
	.align	4


	//----- nvinfo : EIATTR_CUDA_API_VERSION
	.align		4
        /*0000*/ 	.byte	0x04, 0x37
        /*0002*/ 	.short	(.L_31 - .L_30)
.L_30:
        /*0004*/ 	.word	0x00000082


	//----- nvinfo : EIATTR_KPARAM_INFO
	.align		4
.L_31:
        /*0008*/ 	.byte	0x04, 0x17
        /*000a*/ 	.short	(.L_33 - .L_32)
.L_32:
        /*000c*/ 	.word	0x00000000
        /*0010*/ 	.short	0x0000
        /*0012*/ 	.short	0x0000
        /*0014*/ 	.byte	0x00, 0xf0, 0x01, 0x20


	//----- nvinfo : EIATTR_AT_ENTRY_FRAGMENTS
	.align		4
.L_33:
        /*0018*/ 	.byte	0x04, 0x4f
        /*001a*/ 	.short	(.L_35 - .L_34)


	//   ....[0]....
.L_34:
        /*001c*/ 	.word	0x00000007


	//----- nvinfo : EIATTR_RESERVED_SMEM_USED
	.align		4
.L_35:
        /*0020*/ 	.byte	0x01, 0x41
	.zero		2


	//----- nvinfo : EIATTR_SPARSE_MMA_MASK
	.align		4
        /*0024*/ 	.byte	0x03, 0x50
        /*0026*/ 	.short	0x0000


	//----- nvinfo : EIATTR_TCGEN05_2CTA_USED
	.align		4
        /*0028*/ 	.byte	0x01, 0x52
	.zero		2


	//----- nvinfo : EIATTR_MAXREG_COUNT
	.align		4
        /*002c*/ 	.byte	0x03, 0x1b
        /*002e*/ 	.short	0x00ff


	//----- nvinfo : EIATTR_NUM_BARRIERS
	.align		4
        /*0030*/ 	.byte	0x02, 0x4c
        /*0032*/ 	.byte	0x07
	.zero		1


	//----- nvinfo : EIATTR_EXTERNS
	.align		4
        /*0034*/ 	.byte	0x04, 0x0f
        /*0036*/ 	.short	(.L_37 - .L_36)


	//   ....[0]....
	.align		4
.L_36:
        /*0038*/ 	.word	index@(__assertfail)


	//----- nvinfo : EIATTR_MERCURY_ISA_VERSION
	.align		4
.L_37:
        /*003c*/ 	.byte	0x03, 0x5f
        /*003e*/ 	.short	0x0101


	//----- nvinfo : EIATTR_INT_WARP_WIDE_INSTR_OFFSETS
	.align		4
        /*0040*/ 	.byte	0x04, 0x31
        /*0042*/ 	.short	(.L_39 - .L_38)


	//   ....[0]....
.L_38:
        /*0044*/ 	.word	0x00000cb0


	//   ....[1]....
        /*0048*/ 	.word	0x00000d50


	//   ....[2]....
        /*004c*/ 	.word	0x00002080


	//   ....[3]....
        /*0050*/ 	.word	0x00003df0


	//   ....[4]....
        /*0054*/ 	.word	0x00003e10


	//   ....[5]....
        /*0058*/ 	.word	0x00003e40


	//   ....[6]....
        /*005c*/ 	.word	0x00004770


	//   ....[7]....
        /*0060*/ 	.word	0x00004790


	//   ....[8]....
        /*0064*/ 	.word	0x00004890


	//   ....[9]....
        /*0068*/ 	.word	0x00004a20


	//   ....[10]....
        /*006c*/ 	.word	0x00004a30


	//   ....[11]....
        /*0070*/ 	.word	0x00004bc0


	//----- nvinfo : EIATTR_COOP_GROUP_MASK_REGIDS
	.align		4
.L_39:
        /*0074*/ 	.byte	0x04, 0x29
        /*0076*/ 	.short	(.L_41 - .L_40)


	//   ....[0]....
.L_40:
        /*0078*/ 	.word	0xffffffff


	//   ....[1]....
        /*007c*/ 	.word	0xffffffff


	//   ....[2]....
        /*0080*/ 	.word	0xffffffff


	//   ....[3]....
        /*0084*/ 	.word	0xffffffff


	//   ....[4]....
        /*0088*/ 	.word	0xffffffff


	//   ....[5]....
        /*008c*/ 	.word	0xffffffff


	//   ....[6]....
        /*0090*/ 	.word	0xffffffff


	//   ....[7]....
        /*0094*/ 	.word	0xffffffff


	//   ....[8]....
        /*0098*/ 	.word	0xffffffff


	//   ....[9]....
        /*009c*/ 	.word	0xffffffff


	//   ....[10]....
        /*00a0*/ 	.word	0xffffffff


	//   ....[11]....
        /*00a4*/ 	.word	0xffffffff


	//   ....[12]....
        /*00a8*/ 	.word	0xffffffff


	//   ....[13]....
        /*00ac*/ 	.word	0xffffffff


	//----- nvinfo : EIATTR_COOP_GROUP_INSTR_OFFSETS
	.align		4
.L_41:
        /*00b0*/ 	.byte	0x04, 0x28
        /*00b2*/ 	.short	(.L_43 - .L_42)


	//   ....[0]....
.L_42:
        /*00b4*/ 	.word	0x000000c0


	//   ....[1]....
        /*00b8*/ 	.word	0x00000500


	//   ....[2]....
        /*00bc*/ 	.word	0x00000660


	//   ....[3]....
        /*00c0*/ 	.word	0x000007b0


	//   ....[4]....
        /*00c4*/ 	.word	0x000008a0


	//   ....[5]....
        /*00c8*/ 	.word	0x00000a00


	//   ....[6]....
        /*00cc*/ 	.word	0x00000b90


	//   ....[7]....
        /*00d0*/ 	.word	0x00000dd0


	//   ....[8]....
        /*00d4*/ 	.word	0x00001f60


	//   ....[9]....
        /*00d8*/ 	.word	0x00002cb0


	//   ....[10]....
        /*00dc*/ 	.word	0x00003180


	//   ....[11]....
        /*00e0*/ 	.word	0x000031b0


	//   ....[12]....
        /*00e4*/ 	.word	0x00003cf0


	//   ....[13]....
        /*00e8*/ 	.word	0x00003f00


	//----- nvinfo : EIATTR_VRC_CTA_INIT_COUNT
	.align		4
.L_43:
        /*00ec*/ 	.byte	0x02, 0x4a
        /*00ee*/ 	.byte	0x80
	.zero		1


	//----- nvinfo : EIATTR_SYSCALL_OFFSETS
	.align		4
        /*00f0*/ 	.byte	0x04, 0x46
        /*00f2*/ 	.short	(.L_45 - .L_44)


	//   ....[0]....
.L_44:
        /*00f4*/ 	.word	0x00005610


	//   ....[1]....
        /*00f8*/ 	.word	0x00005750


	//   ....[2]....
        /*00fc*/ 	.word	0x00005f40


	//   ....[3]....
        /*0100*/ 	.word	0x00006d20


	//----- nvinfo : EIATTR_MBARRIER_INSTR_OFFSETS
	.align		4
.L_45:
        /*0104*/ 	.byte	0x04, 0x39
        /*0106*/ 	.short	(.L_47 - .L_46)


	//   ....[0]....
.L_46:
        /*0108*/ 	.word	0x000005f0
        /*010c*/ 	.word	0x000000ff
        /*0110*/ 	.word	0x00000000
        /*0114*/ 	.short	0x0100
        /*0116*/ 	.byte	0x08
	.zero		1


	//   ....[1]....
        /*0118*/ 	.word	0x00000600
        /*011c*/ 	.word	0x000000ff
        /*0120*/ 	.word	0x00000018
        /*0124*/ 	.short	0x0100
        /*0126*/ 	.byte	0x08
	.zero		1


	//   ....[2]....
        /*0128*/ 	.word	0x00000610
        /*012c*/ 	.word	0x000000ff
        /*0130*/ 	.word	0x00000008
        /*0134*/ 	.short	0x0100
        /*0136*/ 	.byte	0x08
	.zero		1


	//   ....[3]....
        /*0138*/ 	.word	0x00000620
        /*013c*/ 	.word	0x000000ff
        /*0140*/ 	.word	0x00000020
        /*0144*/ 	.short	0x0100
        /*0146*/ 	.byte	0x08
	.zero		1


	//   ....[4]....
        /*0148*/ 	.word	0x00000630
        /*014c*/ 	.word	0x000000ff
        /*0150*/ 	.word	0x00000010
        /*0154*/ 	.short	0x0100
        /*0156*/ 	.byte	0x08
	.zero		1


	//   ....[5]....
        /*0158*/ 	.word	0x00000640
        /*015c*/ 	.word	0x000000ff
        /*0160*/ 	.word	0x00000028
        /*0164*/ 	.short	0x0100
        /*0166*/ 	.byte	0x08
	.zero		1


	//   ....[6]....
        /*0168*/ 	.word	0x00000760
        /*016c*/ 	.word	0x000000ff
        /*0170*/ 	.word	0x00000030
        /*0174*/ 	.short	0x0100
        /*0176*/ 	.byte	0x09
	.zero		1


	//   ....[7]....
        /*0178*/ 	.word	0x00000770
        /*017c*/ 	.word	0x000000ff
        /*0180*/ 	.word	0x00000040
        /*0184*/ 	.short	0x0100
        /*0186*/ 	.byte	0x09
	.zero		1


	//   ....[8]....
        /*0188*/ 	.word	0x00000780
        /*018c*/ 	.word	0x000000ff
        /*0190*/ 	.word	0x00000038
        /*0194*/ 	.short	0x0100
        /*0196*/ 	.byte	0x09
	.zero		1


	//   ....[9]....
        /*0198*/ 	.word	0x00000790
        /*019c*/ 	.word	0x000000ff
        /*01a0*/ 	.word	0x00000048
        /*01a4*/ 	.short	0x0100
        /*01a6*/ 	.byte	0x09
	.zero		1


	//   ....[10]....
        /*01a8*/ 	.word	0x00000870
        /*01ac*/ 	.word	0x000000ff
        /*01b0*/ 	.word	0x00000050
        /*01b4*/ 	.short	0x0100
        /*01b6*/ 	.byte	0x08
	.zero		1


	//   ....[11]....
        /*01b8*/ 	.word	0x00000880
        /*01bc*/ 	.word	0x000000ff
        /*01c0*/ 	.word	0x00000058
        /*01c4*/ 	.short	0x0100
        /*01c6*/ 	.byte	0x08
	.zero		1


	//   ....[12]....
        /*01c8*/ 	.word	0x000009b0
        /*01cc*/ 	.word	0x000000ff
        /*01d0*/ 	.word	0x00000060
        /*01d4*/ 	.short	0x0100
        /*01d6*/ 	.byte	0x08
	.zero		1


	//   ....[13]....
        /*01d8*/ 	.word	0x000009c0
        /*01dc*/ 	.word	0x000000ff
        /*01e0*/ 	.word	0x00000070
        /*01e4*/ 	.short	0x0100
        /*01e6*/ 	.byte	0x08
	.zero		1


	//   ....[14]....
        /*01e8*/ 	.word	0x000009d0
        /*01ec*/ 	.word	0x000000ff
        /*01f0*/ 	.word	0x00000068
        /*01f4*/ 	.short	0x0100
        /*01f6*/ 	.byte	0x08
	.zero		1


	//   ....[15]....
        /*01f8*/ 	.word	0x000009e0
        /*01fc*/ 	.word	0x000000ff
        /*0200*/ 	.word	0x00000078
        /*0204*/ 	.short	0x0100
        /*0206*/ 	.byte	0x08
	.zero		1


	//   ....[16]....
        /*0208*/ 	.word	0x00000b00
        /*020c*/ 	.word	0x000000ff
        /*0210*/ 	.word	0x00000080
        /*0214*/ 	.short	0x0100
        /*0216*/ 	.byte	0x09
	.zero		1


	//   ....[17]....
        /*0218*/ 	.word	0x00000b10
        /*021c*/ 	.word	0x000000ff
        /*0220*/ 	.word	0x000000a0
        /*0224*/ 	.short	0x0100
        /*0226*/ 	.byte	0x09
	.zero		1


	//   ....[18]....
        /*0228*/ 	.word	0x00000b20
        /*022c*/ 	.word	0x000000ff
        /*0230*/ 	.word	0x00000088
        /*0234*/ 	.short	0x0100
        /*0236*/ 	.byte	0x09
	.zero		1


	//   ....[19]....
        /*0238*/ 	.word	0x00000b30
        /*023c*/ 	.word	0x000000ff
        /*0240*/ 	.word	0x000000a8
        /*0244*/ 	.short	0x0100
        /*0246*/ 	.byte	0x09
	.zero		1


	//   ....[20]....
        /*0248*/ 	.word	0x00000b40
        /*024c*/ 	.word	0x000000ff
        /*0250*/ 	.word	0x00000090
        /*0254*/ 	.short	0x0100
        /*0256*/ 	.byte	0x09
	.zero		1


	//   ....[21]....
        /*0258*/ 	.word	0x00000b50
        /*025c*/ 	.word	0x000000ff
        /*0260*/ 	.word	0x000000b0
        /*0264*/ 	.short	0x0100
        /*0266*/ 	.byte	0x09
	.zero		1


	//   ....[22]....
        /*0268*/ 	.word	0x00000b60
        /*026c*/ 	.word	0x000000ff
        /*0270*/ 	.word	0x00000098
        /*0274*/ 	.short	0x0100
        /*0276*/ 	.byte	0x09
	.zero		1


	//   ....[23]....
        /*0278*/ 	.word	0x00000b70
        /*027c*/ 	.word	0x000000ff
        /*0280*/ 	.word	0x000000b8
        /*0284*/ 	.short	0x0100
        /*0286*/ 	.byte	0x09
	.zero		1


	//   ....[24]....
        /*0288*/ 	.word	0x00000c60
        /*028c*/ 	.word	0x000000ff
        /*0290*/ 	.word	0x000000c0
        /*0294*/ 	.short	0x0100
        /*0296*/ 	.byte	0x08
	.zero		1


	//   ....[25]....
        /*0298*/ 	.word	0x00000c70
        /*029c*/ 	.word	0x000000ff
        /*02a0*/ 	.word	0x000000d0
        /*02a4*/ 	.short	0x0100
        /*02a6*/ 	.byte	0x08
	.zero		1


	//   ....[26]....
        /*02a8*/ 	.word	0x00000c80
        /*02ac*/ 	.word	0x000000ff
        /*02b0*/ 	.word	0x000000c8
        /*02b4*/ 	.short	0x0100
        /*02b6*/ 	.byte	0x08
	.zero		1


	//   ....[27]....
        /*02b8*/ 	.word	0x00000c90
        /*02bc*/ 	.word	0x000000ff
        /*02c0*/ 	.word	0x000000d8
        /*02c4*/ 	.short	0x0100
        /*02c6*/ 	.byte	0x08
	.zero		1


	//   ....[28]....
        /*02c8*/ 	.word	0x00000d80
        /*02cc*/ 	.word	0x000000ff
        /*02d0*/ 	.word	0x000000e0
        /*02d4*/ 	.short	0x0100
        /*02d6*/ 	.byte	0x07
	.zero		1


	//   ....[29]....
        /*02d8*/ 	.word	0x00001790
        /*02dc*/ 	.word	0x00000003
        /*02e0*/ 	.word	0x000000d0
        /*02e4*/ 	.short	0x010a
        /*02e6*/ 	.byte	0xff
	.zero		1


	//   ....[30]....
        /*02e8*/ 	.word	0x000017c0
        /*02ec*/ 	.word	0x00000003
        /*02f0*/ 	.word	0x000000c0
        /*02f4*/ 	.short	0x0101
        /*02f6*/ 	.byte	0xff
	.zero		1


	//   ....[31]....
        /*02f8*/ 	.word	0x000018c0
        /*02fc*/ 	.word	0x000000ff
        /*0300*/ 	.word	0x00000018
        /*0304*/ 	.short	0x010a
        /*0306*/ 	.byte	0x08
	.zero		1


	//   ....[32]....
        /*0308*/ 	.word	0x00001980
        /*030c*/ 	.word	0x000000ff
        /*0310*/ 	.word	0x00000018
        /*0314*/ 	.short	0x010a
        /*0316*/ 	.byte	0x21
	.zero		1


	//   ....[33]....
        /*0318*/ 	.word	0x00001b40
        /*031c*/ 	.word	0x000000ff
        /*0320*/ 	.word	0x00000018
        /*0324*/ 	.short	0x010a
        /*0326*/ 	.byte	0x08
	.zero		1


	//   ....[34]....
        /*0328*/ 	.word	0x00001c20
        /*032c*/ 	.word	0x000000ff
        /*0330*/ 	.word	0x00000058
        /*0334*/ 	.short	0x0101
        /*0336*/ 	.byte	0x06
	.zero		1


	//   ....[35]....
        /*0338*/ 	.word	0x00001c40
        /*033c*/ 	.word	0x000000ff
        /*0340*/ 	.word	0x00000018
        /*0344*/ 	.short	0x010a
        /*0346*/ 	.byte	0x08
	.zero		1


	//   ....[36]....
        /*0348*/ 	.word	0x00001cc0
        /*034c*/ 	.word	0x000000ff
        /*0350*/ 	.word	0x00000018
        /*0354*/ 	.short	0x010a
        /*0356*/ 	.byte	0x11
	.zero		1


	//   ....[37]....
        /*0358*/ 	.word	0x00001e50
        /*035c*/ 	.word	0x000000ff
        /*0360*/ 	.word	0x00000018
        /*0364*/ 	.short	0x010a
        /*0366*/ 	.byte	0x08
	.zero		1


	//   ....[38]....
        /*0368*/ 	.word	0x00001f90
        /*036c*/ 	.word	0x00000002
        /*0370*/ 	.word	0x00000060
        /*0374*/ 	.short	0x010a
        /*0376*/ 	.byte	0xff
	.zero		1


	//   ....[39]....
        /*0378*/ 	.word	0x00002050
        /*037c*/ 	.word	0x00000002
        /*0380*/ 	.word	0x00000000
        /*0384*/ 	.short	0x0101
        /*0386*/ 	.byte	0xff
	.zero		1


	//   ....[40]....
        /*0388*/ 	.word	0x000025b0
        /*038c*/ 	.word	0x000000ff
        /*0390*/ 	.word	0x00000000
        /*0394*/ 	.short	0x010a
        /*0396*/ 	.byte	0x04
	.zero		1


	//   ....[41]....
        /*0398*/ 	.word	0x00002640
        /*039c*/ 	.word	0x000000ff
        /*03a0*/ 	.word	0x00000000
        /*03a4*/ 	.short	0x010a
        /*03a6*/ 	.byte	0x04
	.zero		1


	//   ....[42]....
        /*03a8*/ 	.word	0x000026e0
        /*03ac*/ 	.word	0x00000000
        /*03b0*/ 	.word	0x00000000
        /*03b4*/ 	.short	0x010a
        /*03b6*/ 	.byte	0xff
	.zero		1


	//   ....[43]....
        /*03b8*/ 	.word	0x00002810
        /*03bc*/ 	.word	0x00000000
        /*03c0*/ 	.word	0x000000c0
        /*03c4*/ 	.short	0x010a
        /*03c6*/ 	.byte	0xff
	.zero		1


	//   ....[44]....
        /*03c8*/ 	.word	0x00002880
        /*03cc*/ 	.word	0x00000004
        /*03d0*/ 	.word	0x00000000
        /*03d4*/ 	.short	0x0101
        /*03d6*/ 	.byte	0xff
	.zero		1


	//   ....[45]....
        /*03d8*/ 	.word	0x000028a0
        /*03dc*/ 	.word	0x000000ff
        /*03e0*/ 	.word	0x00000070
        /*03e4*/ 	.short	0x010a
        /*03e6*/ 	.byte	0x05
	.zero		1


	//   ....[46]....
        /*03e8*/ 	.word	0x000029c0
        /*03ec*/ 	.word	0x00000000
        /*03f0*/ 	.word	0x00000060
        /*03f4*/ 	.short	0x010a
        /*03f6*/ 	.byte	0xff
	.zero		1


	//   ....[47]....
        /*03f8*/ 	.word	0x00002ac0
        /*03fc*/ 	.word	0x00000000
        /*0400*/ 	.word	0x00000000
        /*0404*/ 	.short	0x0101
        /*0406*/ 	.byte	0xff
	.zero		1


	//   ....[48]....
        /*0408*/ 	.word	0x00002b50
        /*040c*/ 	.word	0x000000ff
        /*0410*/ 	.word	0x00000070
        /*0414*/ 	.short	0x0106
        /*0416*/ 	.byte	0x05
	.zero		1


	//   ....[49]....
        /*0418*/ 	.word	0x00002b70
        /*041c*/ 	.word	0x000000ff
        /*0420*/ 	.word	0x00000070
        /*0424*/ 	.short	0x010a
        /*0426*/ 	.byte	0x05
	.zero		1


	//   ....[50]....
        /*0428*/ 	.word	0x00002c00
        /*042c*/ 	.word	0x000000ff
        /*0430*/ 	.word	0x00000070
        /*0434*/ 	.short	0x0106
        /*0436*/ 	.byte	0x04
	.zero		1


	//   ....[51]....
        /*0438*/ 	.word	0x00002c40
        /*043c*/ 	.word	0x00000000
        /*0440*/ 	.word	0x00000070
        /*0444*/ 	.short	0x010a
        /*0446*/ 	.byte	0xff
	.zero		1


	//   ....[52]....
        /*0448*/ 	.word	0x00002e80
        /*044c*/ 	.word	0x000000ff
        /*0450*/ 	.word	0x00000008
        /*0454*/ 	.short	0x010a
        /*0456*/ 	.byte	0x06
	.zero		1


	//   ....[53]....
        /*0458*/ 	.word	0x00002ea0
        /*045c*/ 	.word	0x000000ff
        /*0460*/ 	.word	0x00000008
        /*0464*/ 	.short	0x010a
        /*0466*/ 	.byte	0x06
	.zero		1


	//   ....[54]....
        /*0468*/ 	.word	0x00003030
        /*046c*/ 	.word	0x000000ff
        /*0470*/ 	.word	0x00000008
        /*0474*/ 	.short	0x010a
        /*0476*/ 	.byte	0x06
	.zero		1


	//   ....[55]....
        /*0478*/ 	.word	0x00003050
        /*047c*/ 	.word	0x000000ff
        /*0480*/ 	.word	0x00000008
        /*0484*/ 	.short	0x010a
        /*0486*/ 	.byte	0x06
	.zero		1


	//   ....[56]....
        /*0488*/ 	.word	0x00003110
        /*048c*/ 	.word	0x000000ff
        /*0490*/ 	.word	0x00000000
        /*0494*/ 	.short	0x0101
        /*0496*/ 	.byte	0x07
	.zero		1


	//   ....[57]....
        /*0498*/ 	.word	0x00003410
        /*049c*/ 	.word	0x00000000
        /*04a0*/ 	.word	0x00000060
        /*04a4*/ 	.short	0x010a
        /*04a6*/ 	.byte	0xff
	.zero		1


	//   ....[58]....
        /*04a8*/ 	.word	0x000034d0
        /*04ac*/ 	.word	0x00000000
        /*04b0*/ 	.word	0x00000000
        /*04b4*/ 	.short	0x0101
        /*04b6*/ 	.byte	0xff
	.zero		1


	//   ....[59]....
        /*04b8*/ 	.word	0x00003590
        /*04bc*/ 	.word	0x000000ff
        /*04c0*/ 	.word	0x00000000
        /*04c4*/ 	.short	0x010a
        /*04c6*/ 	.byte	0x06
	.zero		1


	//   ....[60]....
        /*04c8*/ 	.word	0x000035a0
        /*04cc*/ 	.word	0x000000ff
        /*04d0*/ 	.word	0x000000a0
        /*04d4*/ 	.short	0x010a
        /*04d6*/ 	.byte	0x0a
	.zero		1


	//   ....[61]....
        /*04d8*/ 	.word	0x00003650
        /*04dc*/ 	.word	0x000000ff
        /*04e0*/ 	.word	0x00000000
        /*04e4*/ 	.short	0x010a
        /*04e6*/ 	.byte	0x09
	.zero		1


	//   ....[62]....
        /*04e8*/ 	.word	0x00003790
        /*04ec*/ 	.word	0x000000ff
        /*04f0*/ 	.word	0x00000000
        /*04f4*/ 	.short	0x010a
        /*04f6*/ 	.byte	0x06
	.zero		1


	//   ....[63]....
        /*04f8*/ 	.word	0x000039e0
        /*04fc*/ 	.word	0x000000ff
        /*0500*/ 	.word	0x00000000
        /*0504*/ 	.short	0x010a
        /*0506*/ 	.byte	0x07
	.zero		1


	//   ....[64]....
        /*0508*/ 	.word	0x00003a70
        /*050c*/ 	.word	0x000000ff
        /*0510*/ 	.word	0x00000000
        /*0514*/ 	.short	0x010a
        /*0516*/ 	.byte	0x07
	.zero		1


	//   ....[65]....
        /*0518*/ 	.word	0x00003b00
        /*051c*/ 	.word	0x000000ff
        /*0520*/ 	.word	0x00000000
        /*0524*/ 	.short	0x010a
        /*0526*/ 	.byte	0x07
	.zero		1


	//   ....[66]....
        /*0528*/ 	.word	0x00003ba0
        /*052c*/ 	.word	0x00000000
        /*0530*/ 	.word	0x00000000
        /*0534*/ 	.short	0x010a
        /*0536*/ 	.byte	0xff
	.zero		1


	//   ....[67]....
        /*0538*/ 	.word	0x00003be0
        /*053c*/ 	.word	0x00000000
        /*0540*/ 	.word	0x00000000
        /*0544*/ 	.short	0x010a
        /*0546*/ 	.byte	0xff
	.zero		1


	//   ....[68]....
        /*0548*/ 	.word	0x00003c50
        /*054c*/ 	.word	0x000000ff
        /*0550*/ 	.word	0x00000000
        /*0554*/ 	.short	0x0101
        /*0556*/ 	.byte	0x05
	.zero		1


	//   ....[69]....
        /*0558*/ 	.word	0x00003c90
        /*055c*/ 	.word	0x000000ff
        /*0560*/ 	.word	0x000000e0
        /*0564*/ 	.short	0x010a
        /*0566*/ 	.byte	0x08
	.zero		1


	//   ....[70]....
        /*0568*/ 	.word	0x00003ce0
        /*056c*/ 	.word	0x000000ff
        /*0570*/ 	.word	0x00000000
        /*0574*/ 	.short	0x0101
        /*0576*/ 	.byte	0x05
	.zero		1


	//   ....[71]....
        /*0578*/ 	.word	0x00004110
        /*057c*/ 	.word	0x00000000
        /*0580*/ 	.word	0x00000060
        /*0584*/ 	.short	0x010a
        /*0586*/ 	.byte	0xff
	.zero		1


	//   ....[72]....
        /*0588*/ 	.word	0x000041d0
        /*058c*/ 	.word	0x00000000
        /*0590*/ 	.word	0x00000000
        /*0594*/ 	.short	0x0101
        /*0596*/ 	.byte	0xff
	.zero		1


	//   ....[73]....
        /*0598*/ 	.word	0x000044f0
        /*059c*/ 	.word	0x000000ff
        /*05a0*/ 	.word	0x00000058
        /*05a4*/ 	.short	0x010a
        /*05a6*/ 	.byte	0x07
	.zero		1


	//   ....[74]....
        /*05a8*/ 	.word	0x000046e0
        /*05ac*/ 	.word	0x000000ff
        /*05b0*/ 	.word	0x00000040
        /*05b4*/ 	.short	0x010a
        /*05b6*/ 	.byte	0x07
	.zero		1


	//   ....[75]....
        /*05b8*/ 	.word	0x00004940
        /*05bc*/ 	.word	0x000000ff
        /*05c0*/ 	.word	0x00000030
        /*05c4*/ 	.short	0x010b
        /*05c6*/ 	.byte	0x07
	.zero		1


	//   ....[76]....
        /*05c8*/ 	.word	0x000049b0
        /*05cc*/ 	.word	0x000000ff
        /*05d0*/ 	.word	0x00000000
        /*05d4*/ 	.short	0x0101
        /*05d6*/ 	.byte	0x0e
	.zero		1


	//   ....[77]....
        /*05d8*/ 	.word	0x000049f0
        /*05dc*/ 	.word	0x000000ff
        /*05e0*/ 	.word	0x00000048
        /*05e4*/ 	.short	0x010a
        /*05e6*/ 	.byte	0x07
	.zero		1


	//   ....[78]....
        /*05e8*/ 	.word	0x00004c20
        /*05ec*/ 	.word	0x000000ff
        /*05f0*/ 	.word	0x00000038
        /*05f4*/ 	.short	0x010b
        /*05f6*/ 	.byte	0x07
	.zero		1


	//   ....[79]....
        /*05f8*/ 	.word	0x00004c40
        /*05fc*/ 	.word	0x000000ff
        /*0600*/ 	.word	0x00000000
        /*0604*/ 	.short	0x0101
        /*0606*/ 	.byte	0x0d
	.zero		1


	//   ....[80]....
        /*0608*/ 	.word	0x00004c70
        /*060c*/ 	.word	0x000000ff
        /*0610*/ 	.word	0x00000040
        /*0614*/ 	.short	0x010a
        /*0616*/ 	.byte	0x07
	.zero		1


	//   ....[81]....
        /*0618*/ 	.word	0x00004cb0
        /*061c*/ 	.word	0x00000000
        /*0620*/ 	.word	0x00000048
        /*0624*/ 	.short	0x010a
        /*0626*/ 	.byte	0xff
	.zero		1


	//   ....[82]....
        /*0628*/ 	.word	0x00004fe0
        /*062c*/ 	.word	0x00000000
        /*0630*/ 	.word	0x00000060
        /*0634*/ 	.short	0x010a
        /*0636*/ 	.byte	0xff
	.zero		1


	//   ....[83]....
        /*0638*/ 	.word	0x000050f0
        /*063c*/ 	.word	0x00000000
        /*0640*/ 	.word	0x00000000
        /*0644*/ 	.short	0x0101
        /*0646*/ 	.byte	0xff
	.zero		1


	//   ....[84]....
        /*0648*/ 	.word	0x00005b00
        /*064c*/ 	.word	0x00000003
        /*0650*/ 	.word	0x00000030
        /*0654*/ 	.short	0x010a
        /*0656*/ 	.byte	0xff
	.zero		1


	//   ....[85]....
        /*0658*/ 	.word	0x00005b50
        /*065c*/ 	.word	0x0000006f
        /*0660*/ 	.word	0x00000080
        /*0664*/ 	.short	0x010a
        /*0666*/ 	.byte	0xff
	.zero		1


	//   ....[86]....
        /*0668*/ 	.word	0x00005c80
        /*066c*/ 	.word	0x00000003
        /*0670*/ 	.word	0x00000030
        /*0674*/ 	.short	0x010a
        /*0676*/ 	.byte	0xff
	.zero		1


	//   ....[87]....
        /*0678*/ 	.word	0x00005dc0
        /*067c*/ 	.word	0x00000000
        /*0680*/ 	.word	0x00000000
        /*0684*/ 	.short	0x0101
        /*0686*/ 	.byte	0xff
	.zero		1


	//   ....[88]....
        /*0688*/ 	.word	0x00005e20
        /*068c*/ 	.word	0x0000006f
        /*0690*/ 	.word	0x00000080
        /*0694*/ 	.short	0x010a
        /*0696*/ 	.byte	0xff
	.zero		1


	//   ....[89]....
        /*0698*/ 	.word	0x000069c0
        /*069c*/ 	.word	0x0000007d
        /*06a0*/ 	.word	0x00000030
        /*06a4*/ 	.short	0x010a
        /*06a6*/ 	.byte	0xff
	.zero		1


	//   ....[90]....
        /*06a8*/ 	.word	0x00006a80
        /*06ac*/ 	.word	0x0000007d
        /*06b0*/ 	.word	0x00000030
        /*06b4*/ 	.short	0x010a
        /*06b6*/ 	.byte	0xff
	.zero		1


	//   ....[91]....
        /*06b8*/ 	.word	0x00006bc0
        /*06bc*/ 	.word	0x00000002
        /*06c0*/ 	.word	0x00000000
        /*06c4*/ 	.short	0x0101
        /*06c6*/ 	.byte	0xff
	.zero		1


	//   ....[92]....
        /*06c8*/ 	.word	0x00006ea0
        /*06cc*/ 	.word	0x0000006f
        /*06d0*/ 	.word	0x00000000
        /*06d4*/ 	.short	0x0101
        /*06d6*/ 	.byte	0xff
	.zero		1


	//   ....[93]....
        /*06d8*/ 	.word	0x00007850
        /*06dc*/ 	.word	0x00000003
        /*06e0*/ 	.word	0x000000d0
        /*06e4*/ 	.short	0x010a
        /*06e6*/ 	.byte	0xff
	.zero		1


	//   ....[94]....
        /*06e8*/ 	.word	0x000078b0
        /*06ec*/ 	.word	0x00000002
        /*06f0*/ 	.word	0x00000018
        /*06f4*/ 	.short	0x010a
        /*06f6*/ 	.byte	0xff
	.zero		1


	//   ....[95]....
        /*06f8*/ 	.word	0x00007910
        /*06fc*/ 	.word	0x00000002
        /*0700*/ 	.word	0x00000018
        /*0704*/ 	.short	0x010a
        /*0706*/ 	.byte	0xff
	.zero		1


	//   ....[96]....
        /*0708*/ 	.word	0x00007960
        /*070c*/ 	.word	0x00000002
        /*0710*/ 	.word	0x00000060
        /*0714*/ 	.short	0x010a
        /*0716*/ 	.byte	0xff
	.zero		1


	//   ....[97]....
        /*0718*/ 	.word	0x000079c0
        /*071c*/ 	.word	0x00000000
        /*0720*/ 	.word	0x00000000
        /*0724*/ 	.short	0x010a
        /*0726*/ 	.byte	0xff
	.zero		1


	//   ....[98]....
        /*0728*/ 	.word	0x00007a20
        /*072c*/ 	.word	0x00000000
        /*0730*/ 	.word	0x00000000
        /*0734*/ 	.short	0x010a
        /*0736*/ 	.byte	0xff
	.zero		1


	//   ....[99]....
        /*0738*/ 	.word	0x00007a70
        /*073c*/ 	.word	0x00000000
        /*0740*/ 	.word	0x000000c0
        /*0744*/ 	.short	0x010a
        /*0746*/ 	.byte	0xff
	.zero		1


	//   ....[100]....
        /*0748*/ 	.word	0x00007ad0
        /*074c*/ 	.word	0x00000000
        /*0750*/ 	.word	0x00000070
        /*0754*/ 	.short	0x010a
        /*0756*/ 	.byte	0xff
	.zero		1


	//   ....[101]....
        /*0758*/ 	.word	0x00007b20
        /*075c*/ 	.word	0x00000000
        /*0760*/ 	.word	0x00000060
        /*0764*/ 	.short	0x010a
        /*0766*/ 	.byte	0xff
	.zero		1


	//   ....[102]....
        /*0768*/ 	.word	0x00007b80
        /*076c*/ 	.word	0x00000000
        /*0770*/ 	.word	0x00000070
        /*0774*/ 	.short	0x010a
        /*0776*/ 	.byte	0xff
	.zero		1


	//   ....[103]....
        /*0778*/ 	.word	0x00007be0
        /*077c*/ 	.word	0x00000004
        /*0780*/ 	.word	0x00000008
        /*0784*/ 	.short	0x010a
        /*0786*/ 	.byte	0xff
	.zero		1


	//   ....[104]....
        /*0788*/ 	.word	0x00007cc0
        /*078c*/ 	.word	0x00000002
        /*0790*/ 	.word	0x00000008
        /*0794*/ 	.short	0x010a
        /*0796*/ 	.byte	0xff
	.zero		1


	//   ....[105]....
        /*0798*/ 	.word	0x00007d10
        /*079c*/ 	.word	0x00000000
        /*07a0*/ 	.word	0x00000060
        /*07a4*/ 	.short	0x010a
        /*07a6*/ 	.byte	0xff
	.zero		1


	//   ....[106]....
        /*07a8*/ 	.word	0x00007d70
        /*07ac*/ 	.word	0x00000000
        /*07b0*/ 	.word	0x000000a0
        /*07b4*/ 	.short	0x010a
        /*07b6*/ 	.byte	0xff
	.zero		1


	//   ....[107]....
        /*07b8*/ 	.word	0x00007dd0
        /*07bc*/ 	.word	0x00000000
        /*07c0*/ 	.word	0x00000000
        /*07c4*/ 	.short	0x010a
        /*07c6*/ 	.byte	0xff
	.zero		1


	//   ....[108]....
        /*07c8*/ 	.word	0x00007e30
        /*07cc*/ 	.word	0x00000000
        /*07d0*/ 	.word	0x00000000
        /*07d4*/ 	.short	0x010a
        /*07d6*/ 	.byte	0xff
	.zero		1


	//   ....[109]....
        /*07d8*/ 	.word	0x00007e90
        /*07dc*/ 	.word	0x00000000
        /*07e0*/ 	.word	0x00000000
        /*07e4*/ 	.short	0x010a
        /*07e6*/ 	.byte	0xff
	.zero		1


	//   ....[110]....
        /*07e8*/ 	.word	0x00007ef0
        /*07ec*/ 	.word	0x00000000
        /*07f0*/ 	.word	0x00000000
        /*07f4*/ 	.short	0x010a
        /*07f6*/ 	.byte	0xff
	.zero		1


	//   ....[111]....
        /*07f8*/ 	.word	0x00007f50
        /*07fc*/ 	.word	0x00000000
        /*0800*/ 	.word	0x000000e0
        /*0804*/ 	.short	0x010a
        /*0806*/ 	.byte	0xff
	.zero		1


	//   ....[112]....
        /*0808*/ 	.word	0x00007fa0
        /*080c*/ 	.word	0x00000000
        /*0810*/ 	.word	0x00000060
        /*0814*/ 	.short	0x010a
        /*0816*/ 	.byte	0xff
	.zero		1


	//   ....[113]....
        /*0818*/ 	.word	0x00008000
        /*081c*/ 	.word	0x00000000
        /*0820*/ 	.word	0x00000058
        /*0824*/ 	.short	0x010a
        /*0826*/ 	.byte	0xff
	.zero		1


	//   ....[114]....
        /*0828*/ 	.word	0x00008060
        /*082c*/ 	.word	0x00000003
        /*0830*/ 	.word	0x00000040
        /*0834*/ 	.short	0x010a
        /*0836*/ 	.byte	0xff
	.zero		1


	//   ....[115]....
        /*0838*/ 	.word	0x000080c0
        /*083c*/ 	.word	0x00000003
        /*0840*/ 	.word	0x00000048
        /*0844*/ 	.short	0x010a
        /*0846*/ 	.byte	0xff
	.zero		1


	//   ....[116]....
        /*0848*/ 	.word	0x00008120
        /*084c*/ 	.word	0x00000000
        /*0850*/ 	.word	0x00000040
        /*0854*/ 	.short	0x010a
        /*0856*/ 	.byte	0xff
	.zero		1


	//   ....[117]....
        /*0858*/ 	.word	0x00008170
        /*085c*/ 	.word	0x00000000
        /*0860*/ 	.word	0x00000060
        /*0864*/ 	.short	0x010a
        /*0866*/ 	.byte	0xff
	.zero		1


	//   ....[118]....
        /*0868*/ 	.word	0x000081c0
        /*086c*/ 	.word	0x00000003
        /*0870*/ 	.word	0x00000030
        /*0874*/ 	.short	0x010a
        /*0876*/ 	.byte	0xff
	.zero		1


	//   ....[119]....
        /*0878*/ 	.word	0x00008210
        /*087c*/ 	.word	0x0000006f
        /*0880*/ 	.word	0x00000080
        /*0884*/ 	.short	0x010a
        /*0886*/ 	.byte	0xff
	.zero		1


	//   ....[120]....
        /*0888*/ 	.word	0x00008260
        /*088c*/ 	.word	0x0000007d
        /*0890*/ 	.word	0x00000030
        /*0894*/ 	.short	0x010a
        /*0896*/ 	.byte	0xff
	.zero		1


	//----- nvinfo : EIATTR_NUM_MBARRIERS
	.align		4
.L_47:
        /*0898*/ 	.byte	0x03, 0x38
        /*089a*/ 	.short	0x001d


	//----- nvinfo : EIATTR_EXIT_INSTR_OFFSETS
	.align		4
        /*089c*/ 	.byte	0x04, 0x1c
        /*089e*/ 	.short	(.L_49 - .L_48)


	//   ....[0]....
.L_48:
        /*08a0*/ 	.word	0x00002710


	//   ....[1]....
        /*08a4*/ 	.word	0x00002c10


	//   ....[2]....
        /*08a8*/ 	.word	0x00002c70


	//   ....[3]....
        /*08ac*/ 	.word	0x00003f10


	//   ....[4]....
        /*08b0*/ 	.word	0x00004ce0


	//   ....[5]....
        /*08b4*/ 	.word	0x00004d20


	//   ....[6]....
        /*08b8*/ 	.word	0x00007840


	//----- nvinfo : EIATTR_MAX_THREADS
	.align		4
.L_49:
        /*08bc*/ 	.byte	0x04, 0x05
        /*08be*/ 	.short	(.L_51 - .L_50)
.L_50:
        /*08c0*/ 	.word	0x00000100
        /*08c4*/ 	.word	0x00000001
        /*08c8*/ 	.word	0x00000001


	//----- nvinfo : EIATTR_CRS_STACK_SIZE
	.align		4
.L_51:
        /*08cc*/ 	.byte	0x04, 0x1e
        /*08ce*/ 	.short	(.L_53 - .L_52)
.L_52:
        /*08d0*/ 	.word	0x00000000


	//----- nvinfo : EIATTR_CBANK_PARAM_SIZE
	.align		4
.L_53:
        /*08d4*/ 	.byte	0x03, 0x19
        /*08d6*/ 	.short	0x0800


	//----- nvinfo : EIATTR_PARAM_CBANK
	.align		4
        /*08d8*/ 	.byte	0x04, 0x0a
        /*08da*/ 	.short	(.L_55 - .L_54)
	.align		4
.L_54:
        /*08dc*/ 	.word	index@(.nv.constant0._ZN7cutlass13device_kernelINS_4gemm6kernel13GemmUniversalIN4cute5tupleIJiiiiEEENS1_10collective13CollectiveMmaINS1_35MainloopSm100TmaUmmaWarpSpecializedILi3ELi2ELi4ENS5_IJNS4_1CILi2EEENSA_ILi1EEESC_EEEEENS5_IJNSA_ILi128EEESF_NSA_ILi64EEEEEENS_12float_e4m3_tENS5_IJlSC_lEEESI_SJ_NS4_8TiledMMAINS4_8MMA_AtomIJNS4_10MMA_TraitsINS4_25SM100_MMA_F8F6F4_2x1SM_SSEJSI_SI_fSF_SF_NS4_17integral_constantINS4_4UMMA5MajorELSQ_0EEESR_NSO_INSP_7ScaleInELSS_0EEEST_EEEEEENS4_6LayoutINS5_IJSC_SC_SC_EEENS5_IJNSA_ILi0EEESY_SY_EEEEENS5_IJNS4_10UnderscoreES11_S11_EEEEENS4_18SM100_TMA_2SM_LOADENS4_14ComposedLayoutINS4_7SwizzleILi2ELi4ELi3EEENS4_18smem_ptr_flag_bitsILi8EEENSW_INS5_IJNSA_ILi8EEESG_EEENS5_IJSG_SC_EEEEEEEvNS4_8identityES14_S1E_vS1F_EENS_8epilogue10collective18CollectiveEpilogueINS1H_23Sm100TmaWarpSpecializedILi2ELi2ELi32ELb0ELb0EEEJNS5_IJSG_SF_SG_EEENS5_IJNSW_ISG_SC_EENSW_INS5_IJNSA_ILi32EEESB_EEENS5_IJSC_SG_EEEEEEEESI_SJ_SI_SJ_NS1H_6fusion15FusionCallbacksIS1L_NS1T_17LinearCombinationISI_fSI_fLNS_15FloatRoundStyleE2EEES1M_S1S_JEEENS4_5SM1004TMEM4LOAD26SM100_TMEM_LOAD_32dp32b32xENS4_13SM90_TMA_LOADENS15_INS16_ILi1ELi4ELi3EEES19_NSW_INS5_IJS1A_S1O_EEENS5_IJS1O_SC_EEEEEEENS4_39AutoVectorizingCopyWithAssumedAlignmentILi128EEENS4_14SM90_TMA_STOREES28_S2A_S2A_EEEvvEEEEvNT_6ParamsE)
        /*08e0*/ 	.short	0x0380
        /*08e2*/ 	.short	0x0800


	//----- nvinfo : EIATTR_SW_WAR
	.align		4
.L_55:
        /*08e4*/ 	.byte	0x04, 0x36
        /*08e6*/ 	.short	(.L_57 - .L_56)
.L_56:
        /*08e8*/ 	.word	0x00000008
.L_57:


//--------------------- .nv.callgraph             --------------------------
	.section	.nv.callgraph,"",@"SHT_CUDA_CALLGRAPH"
	.align	4
	.sectionentsize	8
	.align		4
        /*0000*/ 	.word	0x00000000
	.align		4
        /*0004*/ 	.word	0xffffffff
	.align		4
        /*0008*/ 	.word	index@(_ZN7cutlass13device_kernelINS_4gemm6kernel13GemmUniversalIN4cute5tupleIJiiiiEEENS1_10collective13CollectiveMmaINS1_35MainloopSm100TmaUmmaWarpSpecializedILi3ELi2ELi4ENS5_IJNS4_1CILi2EEENSA_ILi1EEESC_EEEEENS5_IJNSA_ILi128EEESF_NSA_ILi64EEEEEENS_12float_e4m3_tENS5_IJlSC_lEEESI_SJ_NS4_8TiledMMAINS4_8MMA_AtomIJNS4_10MMA_TraitsINS4_25SM100_MMA_F8F6F4_2x1SM_SSEJSI_SI_fSF_SF_NS4_17integral_constantINS4_4UMMA5MajorELSQ_0EEESR_NSO_INSP_7ScaleInELSS_0EEEST_EEEEEENS4_6LayoutINS5_IJSC_SC_SC_EEENS5_IJNSA_ILi0EEESY_SY_EEEEENS5_IJNS4_10UnderscoreES11_S11_EEEEENS4_18SM100_TMA_2SM_LOADENS4_14ComposedLayoutINS4_7SwizzleILi2ELi4ELi3EEENS4_18smem_ptr_flag_bitsILi8EEENSW_INS5_IJNSA_ILi8EEESG_EEENS5_IJSG_SC_EEEEEEEvNS4_8identityES14_S1E_vS1F_EENS_8epilogue10collective18CollectiveEpilogueINS1H_23Sm100TmaWarpSpecializedILi2ELi2ELi32ELb0ELb0EEEJNS5_IJSG_SF_SG_EEENS5_IJNSW_ISG_SC_EENSW_INS5_IJNSA_ILi32EEESB_EEENS5_IJSC_SG_EEEEEEEESI_SJ_SI_SJ_NS1H_6fusion15FusionCallbacksIS1L_NS1T_17LinearCombinationISI_fSI_fLNS_15FloatRoundStyleE2EEES1M_S1S_JEEENS4_5SM1004TMEM4LOAD26SM100_TMEM_LOAD_32dp32b32xENS4_13SM90_TMA_LOADENS15_INS16_ILi1ELi4ELi3EEES19_NSW_INS5_IJS1A_S1O_EEENS5_IJS1O_SC_EEEEEEENS4_39AutoVectorizingCopyWithAssumedAlignmentILi128EEENS4_14SM90_TMA_STOREES28_S2A_S2A_EEEvvEEEEvNT_6ParamsE)
	.align		4
        /*000c*/ 	.word	index@(__assertfail)
	.align		4
        /*0010*/ 	.word	0x00000000
	.align		4
        /*0014*/ 	.word	0xfffffffe
	.align		4
        /*0018*/ 	.word	0x00000000
	.align		4
        /*001c*/ 	.word	0xfffffffd
	.align		4
        /*0020*/ 	.word	0x00000000
	.align		4
        /*0024*/ 	.word	0xfffffffc


//--------------------- .nv.constant4             --------------------------
	.section	.nv.constant4,"a",@progbits
	.align	8
	.align		8
.nv.constant4:
        /*0000*/ 	.dword	__assertfail
	.align		8
        /*0008*/ 	.dword	__unnamed_1
	.align		8
        /*0010*/ 	.dword	__unnamed_2
	.align		8
        /*0018*/ 	.dword	_ZN39_INTERNAL_eeabe6a0_4_k_cu_246b7097_92504cuda3std3__45__cpo5beginE
	.align		8
        /*0020*/ 	.dword	_ZN39_INTERNAL_eeabe6a0_4_k_cu_246b7097_92504cuda3std3__45__cpo3endE
	.align		8
        /*0028*/ 	.dword	_ZN39_INTERNAL_eeabe6a0_4_k_cu_246b7097_92504cuda3std3__45__cpo6cbeginE
	.align		8
        /*0030*/ 	.dword	_ZN39_INTERNAL_eeabe6a0_4_k_cu_246b7097_92504cuda3std3__45__cpo4cendE
	.align		8
        /*0038*/ 	.dword	_ZN39_INTERNAL_eeabe6a0_4_k_cu_246b7097_92504cuda3std3__441_GLOBAL__N__eeabe6a0_4_k_cu_246b7097_92506ignoreE
	.align		8
        /*0040*/ 	.dword	_ZN39_INTERNAL_eeabe6a0_4_k_cu_246b7097_92504cuda3std3__419piecewise_constructE
	.align		8
        /*0048*/ 	.dword	_ZN39_INTERNAL_eeabe6a0_4_k_cu_246b7097_92504cuda3std3__48in_placeE
	.align		8
        /*0050*/ 	.dword	_ZN39_INTERNAL_eeabe6a0_4_k_cu_246b7097_92504cuda3std6ranges3__45__cpo4swapE
	.align		8
        /*0058*/ 	.dword	_ZN39_INTERNAL_eeabe6a0_4_k_cu_246b7097_92504cuda3std6ranges3__45__cpo9iter_moveE
	.align		8
        /*0060*/ 	.dword	_ZN39_INTERNAL_eeabe6a0_4_k_cu_246b7097_92504cute7productE
	.align		8
        /*0068*/ 	.dword	_ZN39_INTERNAL_eeabe6a0_4_k_cu_246b7097_92504cute1_E
	.align		8
        /*0070*/ 	.dword	$str$25
	.align		8
        /*0078*/ 	.dword	$str$26
	.align		8
        /*0080*/ 	.dword	$str$27
	.align		8
        /*0088*/ 	.dword	$str$28


//--------------------- .text._ZN7cutlass13device_kernelINS_4gemm6kernel13GemmUniversalIN4cute5tupleIJiiiiEEENS1_10collective13CollectiveMmaINS1_35MainloopSm100TmaUmmaWarpSpecializedILi3ELi2ELi4ENS5_IJNS4_1CILi2EEENSA_ILi1EEESC_EEEEENS5_IJNSA_ILi128EEESF_NSA_ILi64EEEEEENS_12float_e4m3_tENS5_IJlSC_lEEESI_SJ_NS4_8TiledMMAINS4_8MMA_AtomIJNS4_10MMA_TraitsINS4_25SM100_MMA_F8F6F4_2x1SM_SSEJSI_SI_fSF_SF_NS4_17integral_constantINS4_4UMMA5MajorELSQ_0EEESR_NSO_INSP_7ScaleInELSS_0EEEST_EEEEEENS4_6LayoutINS5_IJSC_SC_SC_EEENS5_IJNSA_ILi0EEESY_SY_EEEEENS5_IJNS4_10UnderscoreES11_S11_EEEEENS4_18SM100_TMA_2SM_LOADENS4_14ComposedLayoutINS4_7SwizzleILi2ELi4ELi3EEENS4_18smem_ptr_flag_bitsILi8EEENSW_INS5_IJNSA_ILi8EEESG_EEENS5_IJSG_SC_EEEEEEEvNS4_8identityES14_S1E_vS1F_EENS_8epilogue10collective18CollectiveEpilogueINS1H_23Sm100TmaWarpSpecializedILi2ELi2ELi32ELb0ELb0EEEJNS5_IJSG_SF_SG_EEENS5_IJNSW_ISG_SC_EENSW_INS5_IJNSA_ILi32EEESB_EEENS5_IJSC_SG_EEEEEEEESI_SJ_SI_SJ_NS1H_6fusion15FusionCallbacksIS1L_NS1T_17LinearCombinationISI_fSI_fLNS_15FloatRoundStyleE2EEES1M_S1S_JEEENS4_5SM1004TMEM4LOAD26SM100_TMEM_LOAD_32dp32b32xENS4_13SM90_TMA_LOADENS15_INS16_ILi1ELi4ELi3EEES19_NSW_INS5_IJS1A_S1O_EEENS5_IJS1O_SC_EEEEEEENS4_39AutoVectorizingCopyWithAssumedAlignmentILi128EEENS4_14SM90_TMA_STOREES28_S2A_S2A_EEEvvEEEEvNT_6ParamsE --------------------------
	.section	.text._ZN7cutlass13device_kernelINS_4gemm6kernel13GemmUniversalIN4cute5tupleIJiiiiEEENS1_10collective13CollectiveMmaINS1_35MainloopSm100TmaUmmaWarpSpecializedILi3ELi2ELi4ENS5_IJNS4_1CILi2EEENSA_ILi1EEESC_EEEEENS5_IJNSA_ILi128EEESF_NSA_ILi64EEEEEENS_12float_e4m3_tENS5_IJlSC_lEEESI_SJ_NS4_8TiledMMAINS4_8MMA_AtomIJNS4_10MMA_TraitsINS4_25SM100_MMA_F8F6F4_2x1SM_SSEJSI_SI_fSF_SF_NS4_17integral_constantINS4_4UMMA5MajorELSQ_0EEESR_NSO_INSP_7ScaleInELSS_0EEEST_EEEEEENS4_6LayoutINS5_IJSC_SC_SC_EEENS5_IJNSA_ILi0EEESY_SY_EEEEENS5_IJNS4_10UnderscoreES11_S11_EEEEENS4_18SM100_TMA_2SM_LOADENS4_14ComposedLayoutINS4_7SwizzleILi2ELi4ELi3EEENS4_18smem_ptr_flag_bitsILi8EEENSW_INS5_IJNSA_ILi8EEESG_EEENS5_IJSG_SC_EEEEEEEvNS4_8identityES14_S1E_vS1F_EENS_8epilogue10collective18CollectiveEpilogueINS1H_23Sm100TmaWarpSpecializedILi2ELi2ELi32ELb0ELb0EEEJNS5_IJSG_SF_SG_EEENS5_IJNSW_ISG_SC_EENSW_INS5_IJNSA_ILi32EEESB_EEENS5_IJSC_SG_EEEEEEEESI_SJ_SI_SJ_NS1H_6fusion15FusionCallbacksIS1L_NS1T_17LinearCombinationISI_fSI_fLNS_15FloatRoundStyleE2EEES1M_S1S_JEEENS4_5SM1004TMEM4LOAD26SM100_TMEM_LOAD_32dp32b32xENS4_13SM90_TMA_LOADENS15_INS16_ILi1ELi4ELi3EEES19_NSW_INS5_IJS1A_S1O_EEENS5_IJS1O_SC_EEEEEEENS4_39AutoVectorizingCopyWithAssumedAlignmentILi128EEENS4_14SM90_TMA_STOREES28_S2A_S2A_EEEvvEEEEvNT_6ParamsE,"ax",@progbits
	.align	128
.text._ZN7cutlass13device_kernelINS_4gemm6kernel13GemmUniversalIN4cute5tupleIJiiiiEEENS1_10collective13CollectiveMmaINS1_35MainloopSm100TmaUmmaWarpSpecializedILi3ELi2ELi4ENS5_IJNS4_1CILi2EEENSA_ILi1EEESC_EEEEENS5_IJNSA_ILi128EEESF_NSA_ILi64EEEEEENS_12float_e4m3_tENS5_IJlSC_lEEESI_SJ_NS4_8TiledMMAINS4_8MMA_AtomIJNS4_10MMA_TraitsINS4_25SM100_MMA_F8F6F4_2x1SM_SSEJSI_SI_fSF_SF_NS4_17integral_constantINS4_4UMMA5MajorELSQ_0EEESR_NSO_INSP_7ScaleInELSS_0EEEST_EEEEEENS4_6LayoutINS5_IJSC_SC_SC_EEENS5_IJNSA_ILi0EEESY_SY_EEEEENS5_IJNS4_10UnderscoreES11_S11_EEEEENS4_18SM100_TMA_2SM_LOADENS4_14ComposedLayoutINS4_7SwizzleILi2ELi4ELi3EEENS4_18smem_ptr_flag_bitsILi8EEENSW_INS5_IJNSA_ILi8EEESG_EEENS5_IJSG_SC_EEEEEEEvNS4_8identityES14_S1E_vS1F_EENS_8epilogue10collective18CollectiveEpilogueINS1H_23Sm100TmaWarpSpecializedILi2ELi2ELi32ELb0ELb0EEEJNS5_IJSG_SF_SG_EEENS5_IJNSW_ISG_SC_EENSW_INS5_IJNSA_ILi32EEESB_EEENS5_IJSC_SG_EEEEEEEESI_SJ_SI_SJ_NS1H_6fusion15FusionCallbacksIS1L_NS1T_17LinearCombinationISI_fSI_fLNS_15FloatRoundStyleE2EEES1M_S1S_JEEENS4_5SM1004TMEM4LOAD26SM100_TMEM_LOAD_32dp32b32xENS4_13SM90_TMA_LOADENS15_INS16_ILi1ELi4ELi3EEES19_NSW_INS5_IJS1A_S1O_EEENS5_IJS1O_SC_EEEEEEENS4_39AutoVectorizingCopyWithAssumedAlignmentILi128EEENS4_14SM90_TMA_STOREES28_S2A_S2A_EEEvvEEEEvNT_6ParamsE:
        .type           _ZN7cutlass13device_kernelINS_4gemm6kernel13GemmUniversalIN4cute5tupleIJiiiiEEENS1_10collective13CollectiveMmaINS1_35MainloopSm100TmaUmmaWarpSpecializedILi3ELi2ELi4ENS5_IJNS4_1CILi2EEENSA_ILi1EEESC_EEEEENS5_IJNSA_ILi128EEESF_NSA_ILi64EEEEEENS_12float_e4m3_tENS5_IJlSC_lEEESI_SJ_NS4_8TiledMMAINS4_8MMA_AtomIJNS4_10MMA_TraitsINS4_25SM100_MMA_F8F6F4_2x1SM_SSEJSI_SI_fSF_SF_NS4_17integral_constantINS4_4UMMA5MajorELSQ_0EEESR_NSO_INSP_7ScaleInELSS_0EEEST_EEEEEENS4_6LayoutINS5_IJSC_SC_SC_EEENS5_IJNSA_ILi0EEESY_SY_EEEEENS5_IJNS4_10UnderscoreES11_S11_EEEEENS4_18SM100_TMA_2SM_LOADENS4_14ComposedLayoutINS4_7SwizzleILi2ELi4ELi3EEENS4_18smem_ptr_flag_bitsILi8EEENSW_INS5_IJNSA_ILi8EEESG_EEENS5_IJSG_SC_EEEEEEEvNS4_8identityES14_S1E_vS1F_EENS_8epilogue10collective18CollectiveEpilogueINS1H_23Sm100TmaWarpSpecializedILi2ELi2ELi32ELb0ELb0EEEJNS5_IJSG_SF_SG_EEENS5_IJNSW_ISG_SC_EENSW_INS5_IJNSA_ILi32EEESB_EEENS5_IJSC_SG_EEEEEEEESI_SJ_SI_SJ_NS1H_6fusion15FusionCallbacksIS1L_NS1T_17LinearCombinationISI_fSI_fLNS_15FloatRoundStyleE2EEES1M_S1S_JEEENS4_5SM1004TMEM4LOAD26SM100_TMEM_LOAD_32dp32b32xENS4_13SM90_TMA_LOADENS15_INS16_ILi1ELi4ELi3EEES19_NSW_INS5_IJS1A_S1O_EEENS5_IJS1O_SC_EEEEEEENS4_39AutoVectorizingCopyWithAssumedAlignmentILi128EEENS4_14SM90_TMA_STOREES28_S2A_S2A_EEEvvEEEEvNT_6ParamsE,@function
        .size           _ZN7cutlass13device_kernelINS_4gemm6kernel13GemmUniversalIN4cute5tupleIJiiiiEEENS1_10collective13CollectiveMmaINS1_35MainloopSm100TmaUmmaWarpSpecializedILi3ELi2ELi4ENS5_IJNS4_1CILi2EEENSA_ILi1EEESC_EEEEENS5_IJNSA_ILi128EEESF_NSA_ILi64EEEEEENS_12float_e4m3_tENS5_IJlSC_lEEESI_SJ_NS4_8TiledMMAINS4_8MMA_AtomIJNS4_10MMA_TraitsINS4_25SM100_MMA_F8F6F4_2x1SM_SSEJSI_SI_fSF_SF_NS4_17integral_constantINS4_4UMMA5MajorELSQ_0EEESR_NSO_INSP_7ScaleInELSS_0EEEST_EEEEEENS4_6LayoutINS5_IJSC_SC_SC_EEENS5_IJNSA_ILi0EEESY_SY_EEEEENS5_IJNS4_10UnderscoreES11_S11_EEEEENS4_18SM100_TMA_2SM_LOADENS4_14ComposedLayoutINS4_7SwizzleILi2ELi4ELi3EEENS4_18smem_ptr_flag_bitsILi8EEENSW_INS5_IJNSA_ILi8EEESG_EEENS5_IJSG_SC_EEEEEEEvNS4_8identityES14_S1E_vS1F_EENS_8epilogue10collective18CollectiveEpilogueINS1H_23Sm100TmaWarpSpecializedILi2ELi2ELi32ELb0ELb0EEEJNS5_IJSG_SF_SG_EEENS5_IJNSW_ISG_SC_EENSW_INS5_IJNSA_ILi32EEESB_EEENS5_IJSC_SG_EEEEEEEESI_SJ_SI_SJ_NS1H_6fusion15FusionCallbacksIS1L_NS1T_17LinearCombinationISI_fSI_fLNS_15FloatRoundStyleE2EEES1M_S1S_JEEENS4_5SM1004TMEM4LOAD26SM100_TMEM_LOAD_32dp32b32xENS4_13SM90_TMA_LOADENS15_INS16_ILi1ELi4ELi3EEES19_NSW_INS5_IJS1A_S1O_EEENS5_IJS1O_SC_EEEEEEENS4_39AutoVectorizingCopyWithAssumedAlignmentILi128EEENS4_14SM90_TMA_STOREES28_S2A_S2A_EEEvvEEEEvNT_6ParamsE,(.L_x_160 - _ZN7cutlass13device_kernelINS_4gemm6kernel13GemmUniversalIN4cute5tupleIJiiiiEEENS1_10collective13CollectiveMmaINS1_35MainloopSm100TmaUmmaWarpSpecializedILi3ELi2ELi4ENS5_IJNS4_1CILi2EEENSA_ILi1EEESC_EEEEENS5_IJNSA_ILi128EEESF_NSA_ILi64EEEEEENS_12float_e4m3_tENS5_IJlSC_lEEESI_SJ_NS4_8TiledMMAINS4_8MMA_AtomIJNS4_10MMA_TraitsINS4_25SM100_MMA_F8F6F4_2x1SM_SSEJSI_SI_fSF_SF_NS4_17integral_constantINS4_4UMMA5MajorELSQ_0EEESR_NSO_INSP_7ScaleInELSS_0EEEST_EEEEEENS4_6LayoutINS5_IJSC_SC_SC_EEENS5_IJNSA_ILi0EEESY_SY_EEEEENS5_IJNS4_10UnderscoreES11_S11_EEEEENS4_18SM100_TMA_2SM_LOADENS4_14ComposedLayoutINS4_7SwizzleILi2ELi4ELi3EEENS4_18smem_ptr_flag_bitsILi8EEENSW_INS5_IJNSA_ILi8EEESG_EEENS5_IJSG_SC_EEEEEEEvNS4_8identityES14_S1E_vS1F_EENS_8epilogue10collective18CollectiveEpilogueINS1H_23Sm100TmaWarpSpecializedILi2ELi2ELi32ELb0ELb0EEEJNS5_IJSG_SF_SG_EEENS5_IJNSW_ISG_SC_EENSW_INS5_IJNSA_ILi32EEESB_EEENS5_IJSC_SG_EEEEEEEESI_SJ_SI_SJ_NS1H_6fusion15FusionCallbacksIS1L_NS1T_17LinearCombinationISI_fSI_fLNS_15FloatRoundStyleE2EEES1M_S1S_JEEENS4_5SM1004TMEM4LOAD26SM100_TMEM_LOAD_32dp32b32xENS4_13SM90_TMA_LOADENS15_INS16_ILi1ELi4ELi3EEES19_NSW_INS5_IJS1A_S1O_EEENS5_IJS1O_SC_EEEEEEENS4_39AutoVectorizingCopyWithAssumedAlignmentILi128EEENS4_14SM90_TMA_STOREES28_S2A_S2A_EEEvvEEEEvNT_6ParamsE)
        .other          _ZN7cutlass13device_kernelINS_4gemm6kernel13GemmUniversalIN4cute5tupleIJiiiiEEENS1_10collective13CollectiveMmaINS1_35MainloopSm100TmaUmmaWarpSpecializedILi3ELi2ELi4ENS5_IJNS4_1CILi2EEENSA_ILi1EEESC_EEEEENS5_IJNSA_ILi128EEESF_NSA_ILi64EEEEEENS_12float_e4m3_tENS5_IJlSC_lEEESI_SJ_NS4_8TiledMMAINS4_8MMA_AtomIJNS4_10MMA_TraitsINS4_25SM100_MMA_F8F6F4_2x1SM_SSEJSI_SI_fSF_SF_NS4_17integral_constantINS4_4UMMA5MajorELSQ_0EEESR_NSO_INSP_7ScaleInELSS_0EEEST_EEEEEENS4_6LayoutINS5_IJSC_SC_SC_EEENS5_IJNSA_ILi0EEESY_SY_EEEEENS5_IJNS4_10UnderscoreES11_S11_EEEEENS4_18SM100_TMA_2SM_LOADENS4_14ComposedLayoutINS4_7SwizzleILi2ELi4ELi3EEENS4_18smem_ptr_flag_bitsILi8EEENSW_INS5_IJNSA_ILi8EEESG_EEENS5_IJSG_SC_EEEEEEEvNS4_8identityES14_S1E_vS1F_EENS_8epilogue10collective18CollectiveEpilogueINS1H_23Sm100TmaWarpSpecializedILi2ELi2ELi32ELb0ELb0EEEJNS5_IJSG_SF_SG_EEENS5_IJNSW_ISG_SC_EENSW_INS5_IJNSA_ILi32EEESB_EEENS5_IJSC_SG_EEEEEEEESI_SJ_SI_SJ_NS1H_6fusion15FusionCallbacksIS1L_NS1T_17LinearCombinationISI_fSI_fLNS_15FloatRoundStyleE2EEES1M_S1S_JEEENS4_5SM1004TMEM4LOAD26SM100_TMEM_LOAD_32dp32b32xENS4_13SM90_TMA_LOADENS15_INS16_ILi1ELi4ELi3EEES19_NSW_INS5_IJS1A_S1O_EEENS5_IJS1O_SC_EEEEEEENS4_39AutoVectorizingCopyWithAssumedAlignmentILi128EEENS4_14SM90_TMA_STOREES28_S2A_S2A_EEEvvEEEEvNT_6ParamsE,@"STO_CUDA_ENTRY STV_DEFAULT"
_ZN7cutlass13device_kernelINS_4gemm6kernel13GemmUniversalIN4cute5tupleIJiiiiEEENS1_10collective13CollectiveMmaINS1_35MainloopSm100TmaUmmaWarpSpecializedILi3ELi2ELi4ENS5_IJNS4_1CILi2EEENSA_ILi1EEESC_EEEEENS5_IJNSA_ILi128EEESF_NSA_ILi64EEEEEENS_12float_e4m3_tENS5_IJlSC_lEEESI_SJ_NS4_8TiledMMAINS4_8MMA_AtomIJNS4_10MMA_TraitsINS4_25SM100_MMA_F8F6F4_2x1SM_SSEJSI_SI_fSF_SF_NS4_17integral_constantINS4_4UMMA5MajorELSQ_0EEESR_NSO_INSP_7ScaleInELSS_0EEEST_EEEEEENS4_6LayoutINS5_IJSC_SC_SC_EEENS5_IJNSA_ILi0EEESY_SY_EEEEENS5_IJNS4_10UnderscoreES11_S11_EEEEENS4_18SM100_TMA_2SM_LOADENS4_14ComposedLayoutINS4_7SwizzleILi2ELi4ELi3EEENS4_18smem_ptr_flag_bitsILi8EEENSW_INS5_IJNSA_ILi8EEESG_EEENS5_IJSG_SC_EEEEEEEvNS4_8identityES14_S1E_vS1F_EENS_8epilogue10collective18CollectiveEpilogueINS1H_23Sm100TmaWarpSpecializedILi2ELi2ELi32ELb0ELb0EEEJNS5_IJSG_SF_SG_EEENS5_IJNSW_ISG_SC_EENSW_INS5_IJNSA_ILi32EEESB_EEENS5_IJSC_SG_EEEEEEEESI_SJ_SI_SJ_NS1H_6fusion15FusionCallbacksIS1L_NS1T_17LinearCombinationISI_fSI_fLNS_15FloatRoundStyleE2EEES1M_S1S_JEEENS4_5SM1004TMEM4LOAD26SM100_TMEM_LOAD_32dp32b32xENS4_13SM90_TMA_LOADENS15_INS16_ILi1ELi4ELi3EEES19_NSW_INS5_IJS1A_S1O_EEENS5_IJS1O_SC_EEEEEEENS4_39AutoVectorizingCopyWithAssumedAlignmentILi128EEENS4_14SM90_TMA_STOREES28_S2A_S2A_EEEvvEEEEvNT_6ParamsE:
[----:B------:R-:W1:Y:S01]  /*0000*/  LDC R1, c[0x0][0x37c] ;  /* 0x0000df00ff017b82 */ /* 0x000e620000000800 */
[----:B------:R-:W2:Y:S01]  /*0010*/  S2R R109, SR_TID.X ;  /* 0x00000000006d7919 */ /* 0x000ea20000002100 */
[----:B------:R-:W3:Y:S06]  /*0020*/  LDCU.64 UR6, c[0x0][0x890] ;  /* 0x00011200ff0677ac */ /* 0x000eec0008000a00 */
[----:B------:R-:W4:Y:S01]  /*0030*/  S2UR UR37, SR_CgaCtaId ;  /* 0x00000000002579c3 */ /* 0x000f220000008800 */
[----:B------:R-:W-:Y:S02]  /*0040*/  PRMT R95, RZ, 0x7610, R95 ;  /* 0x00007610ff5f7816 */ /* 0x000fe4000000005f */
[----:B------:R-:W-:Y:S01]  /*0050*/  ELECT P1, URZ, PT ;  /* 0x0000000000ff782f */ /* 0x000fe20003820000 */
[----:B------:R-:W1:Y:S01]  /*0060*/  LDCU.64 UR46, c[0x0][0x358] ;  /* 0x00006b00ff2e77ac */ /* 0x000e620008000a00 */
[----:B---3--:R-:W-:-:S04]  /*0070*/  UISETP.NE.U32.AND UP0, UPT, UR6, URZ, UPT ;  /* 0x000000ff0600728c */ /* 0x008fc8000bf05070 */
[----:B------:R-:W-:Y:S02]  /*0080*/  UISETP.NE.AND.EX UP0, UPT, UR7, URZ, UPT, UP0 ;  /* 0x000000ff0700728c */ /* 0x000fe4000bf05300 */
[----:B----4-:R-:W-:Y:S02]  /*0090*/  ULOP3.LUT UR5, UR37, 0x1, URZ, 0xc0, !UPT ;  /* 0x0000000125057892 */ /* 0x010fe4000f8ec0ff */
[----:B------:R-:W-:Y:S01]  /*00a0*/  ULOP3.LUT UR4, UR37, 0x1, URZ, 0x3c, !UPT ;  /* 0x0000000125047892 */ /* 0x000fe2000f8e3cff */
[----:B--2---:R-:W-:-:S05]  /*00b0*/  SHF.R.U32.HI R102, RZ, 0x5, R109 ;  /* 0x00000005ff667819 */ /* 0x004fca000001166d */
[----:B------:R-:W2:Y:S02]  /*00c0*/  SHFL.IDX PT, R0, R102, RZ, 0x1f ;  /* 0x00001fff66007589 */ /* 0x000ea400000e0000 */
[----:B--2---:R-:W-:Y:S01]  /*00d0*/  R2UR UR10, R0 ;  /* 0x00000000000a72ca */ /* 0x004fe200000e0000 */
[----:B-1----:R-:W-:-:S14]  /*00e0*/  BRA.U UP0, `(.L_x_0) ;  /* 0x00000001002c7547 */ /* 0x002fdc000b800000 */
[----:B------:R-:W1:Y:S02]  /*00f0*/  LDCU.64 UR8, c[0x0][0x888] ;  /* 0x00011100ff0877ac */ /* 0x000e640008000a00 */
[----:B-1----:R-:W-:-:S04]  /*0100*/  UISETP.NE.U32.AND UP0, UPT, UR8, URZ, UPT ;  /* 0x000000ff0800728c */ /* 0x002fc8000bf05070 */
[----:B------:R-:W-:-:S09]  /*0110*/  UISETP.NE.AND.EX UP0, UPT, UR9, URZ, UPT, UP0 ;  /* 0x000000ff0900728c */ /* 0x000fd2000bf05300 */
[----:B------:R-:W-:Y:S05]  /*0120*/  BRA.U !UP0, `(.L_x_1) ;  /* 0x0000000108107547 */ /* 0x000fea000b800000 */
[----:B------:R-:W1:Y:S02]  /*0130*/  LDC.64 R2, c[0x0][0x888] ;  /* 0x00022200ff027b82 */ /* 0x000e640000000a00 */
[----:B-1----:R1:W5:Y:S01]  /*0140*/  LDG.E R49, desc[UR46][R2.64] ;  /* 0x0000002e02317981 */ /* 0x002362000c1e1900 */
[----:B------:R-:W-:Y:S01]  /*0150*/  HFMA2 R95, -RZ, RZ, 0, 5.9604644775390625e-08 ;  /* 0x00000001ff5f7431 */ /* 0x000fe200000001ff */
[----:B------:R-:W-:Y:S05]  /*0160*/  BRA `(.L_x_0) ;  /* 0x00000000000c7947 */ /* 0x000fea0003800000 */
.L_x_1:
[----:B------:R-:W1:Y:S01]  /*0170*/  LDCU UR8, c[0x0][0x880] ;  /* 0x00011000ff0877ac */ /* 0x000e620008000800 */
[----:B------:R-:W-:Y:S01]  /*0180*/  HFMA2 R95, -RZ, RZ, 0, 5.9604644775390625e-08 ;  /* 0x00000001ff5f7431 */ /* 0x000fe200000001ff */
[----:B-1----:R-:W-:-:S07]  /*0190*/  MOV R49, UR8 ;  /* 0x0000000800317c02 */ /* 0x002fce0008000f00 */
.L_x_0:
[----:B------:R-:W2:Y:S02]  /*01a0*/  LDCU.64 UR8, c[0x0][0x8b0] ;  /* 0x00011600ff0877ac */ /* 0x000ea40008000a00 */
[----:B--2---:R-:W-:-:S04]  /*01b0*/  UISETP.NE.U32.AND UP0, UPT, UR8, URZ, UPT ;  /* 0x000000ff0800728c */ /* 0x004fc8000bf05070 */
[----:B------:R-:W-:-:S09]  /*01c0*/  UISETP.NE.AND.EX UP0, UPT, UR9, URZ, UPT, UP0 ;  /* 0x000000ff0900728c */ /* 0x000fd2000bf05300 */
[----:B------:R-:W-:Y:S05]  /*01d0*/  BRA.U UP0, `(.L_x_2) ;  /* 0x0000000100247547 */ /* 0x000fea000b800000 */
[----:B------:R-:W2:Y:S02]  /*01e0*/  LDCU.64 UR8, c[0x0][0x8a8] ;  /* 0x00011500ff0877ac */ /* 0x000ea40008000a00 */
[----:B--2---:R-:W-:-:S04]  /*01f0*/  UISETP.NE.U32.AND UP0, UPT, UR8, URZ, UPT ;  /* 0x000000ff0800728c */ /* 0x004fc8000bf05070 */
[----:B------:R-:W-:-:S09]  /*0200*/  UISETP.NE.AND.EX UP0, UPT, UR9, URZ, UPT, UP0 ;  /* 0x000000ff0900728c */ /* 0x000fd2000bf05300 */
[----:B------:R-:W-:Y:S05]  /*0210*/  BRA.U !UP0, `(.L_x_3) ;  /* 0x00000001080c7547 */ /* 0x000fea000b800000 */
[----:B------:R-:W2:Y:S02]  /*0220*/  LDC.64 R46, c[0x0][0x8a8] ;  /* 0x00022a00ff2e7b82 */ /* 0x000ea40000000a00 */
[----:B--2---:R2:W5:Y:S01]  /*0230*/  LDG.E R46, desc[UR46][R46.64] ;  /* 0x0000002e2e2e7981 */ /* 0x004562000c1e1900 */
[----:B------:R-:W-:Y:S05]  /*0240*/  BRA `(.L_x_2) ;  /* 0x0000000000087947 */ /* 0x000fea0003800000 */
.L_x_3:
[----:B------:R-:W2:Y:S02]  /*0250*/  LDCU UR8, c[0x0][0x8a0] ;  /* 0x00011400ff0877ac */ /* 0x000ea40008000800 */
[----:B--2---:R-:W-:Y:S02]  /*0260*/  MOV R46, UR8 ;  /* 0x00000008002e7c02 */ /* 0x004fe40008000f00 */
.L_x_2:
[----:B------:R-:W-:Y:S01]  /*0270*/  IMAD.U32 R0, RZ, RZ, UR10 ;  /* 0x0000000aff007e24 */ /* 0x000fe2000f8e00ff */
[----:B------:R-:W-:Y:S04]  /*0280*/  BSSY.RECONVERGENT B0, `(.L_x_4) ;  /* 0x000000c000007945 */ /* 0x000fe80003800200 */
[C---:B------:R-:W-:Y:S02]  /*0290*/  ISETP.NE.OR P2, PT, R0.reuse, 0x1, !P1 ;  /* 0x000000010000780c */ /* 0x040fe40004f45670 */
[----:B------:R-:W-:-:S11]  /*02a0*/  ISETP.NE.OR P0, PT, R0, 0x3, !P1 ;  /* 0x000000030000780c */ /* 0x000fd60004f05670 */
[----:B------:R-:W-:Y:S05]  /*02b0*/  @P2 BRA `(.L_x_5) ;  /* 0x0000000000202947 */ /* 0x000fea0003800000 */
[----:B------:R-:W3:Y:S02]  /*02c0*/  LDCU.64 UR8, c[0x0][0x348] ;  /* 0x00006900ff0877ac */ /* 0x000ee40008000a00 */
[----:B---3--:R-:W-:Y:S02]  /*02d0*/  UIADD3 UR12, UP1, UPT, UR8, 0x80, URZ ;  /* 0x00000080080c7890 */ /* 0x008fe4000ff3e0ff */
[----:B------:R-:W-:Y:S02]  /*02e0*/  UIADD3 UR8, UP0, UPT, UR8, 0x180, URZ ;  /* 0x0000018008087890 */ /* 0x000fe4000ff1e0ff */
[----:B------:R-:W-:Y:S02]  /*02f0*/  UIADD3.X UR13, UPT, UPT, URZ, UR9, URZ, UP1, !UPT ;  /* 0x00000009ff0d7290 */ /* 0x000fe40008ffe4ff */
[----:B------:R-:W-:-:S07]  /*0300*/  UIADD3.X UR9, UPT, UPT, URZ, UR9, URZ, UP0, !UPT ;  /* 0x00000009ff097290 */ /* 0x000fce00087fe4ff */
[----:B------:R3:W-:Y:S02]  /*0310*/  UTMACCTL.PF [UR12] ;  /* 0x000000000c0079b9 */ /* 0x0007e40008040000 */
[----:B------:R3:W-:Y:S02]  /*0320*/  UTMACCTL.PF [UR8] ;  /* 0x00000000080079b9 */ /* 0x0007e40008040000 */
[----:B---3--:R-:W-:Y:S01]  /*0330*/  NOP ;  /* 0x0000000000007918 */ /* 0x008fe20000000000 */
.L_x_5:
[----:B------:R-:W-:Y:S05]  /*0340*/  BSYNC.RECONVERGENT B0 ;  /* 0x0000000000007941 */ /* 0x000fea0003800200 */
.L_x_4:
[----:B------:R-:W-:Y:S04]  /*0350*/  BSSY.RECONVERGENT B0, `(.L_x_6) ;  /* 0x000000a000007945 */ /* 0x000fe80003800200 */
        /* <DEDUP_REMOVED lines=9> */
.L_x_7:
[----:B------:R-:W-:Y:S05]  /*03f0*/  BSYNC.RECONVERGENT B0 ;  /* 0x0000000000007941 */ /* 0x000fea0003800200 */
.L_x_6:
[----:B------:R-:W3:Y:S01]  /*0400*/  LDCU.64 UR8, c[0x0][0x888] ;  /* 0x00011100ff0877ac */ /* 0x000ee20008000a00 */
[----:B------:R-:W-:Y:S02]  /*0410*/  UISETP.EQ.U32.AND UP1, UPT, UR6, URZ, UPT ;  /* 0x000000ff0600728c */ /* 0x000fe4000bf22070 */
[----:B------:R-:W-:Y:S02]  /*0420*/  UPLOP3.LUT UP5, UPT, UPT, UPT, UPT, 0x80, 0x8 ;  /* 0x000000000008789c */ /* 0x000fe40003faf070 */
[----:B---3--:R-:W-:-:S04]  /*0430*/  UISETP.NE.U32.AND UP0, UPT, UR8, URZ, UPT ;  /* 0x000000ff0800728c */ /* 0x008fc8000bf05070 */
[----:B------:R-:W-:-:S04]  /*0440*/  UISETP.NE.AND.EX UP0, UPT, UR9, URZ, UPT, UP0 ;  /* 0x000000ff0900728c */ /* 0x000fc8000bf05300 */
[----:B------:R-:W-:-:S04]  /*0450*/  UISETP.EQ.OR.EX UP2, UPT, UR7, URZ, !UP0, UP1 ;  /* 0x000000ff0700728c */ /* 0x000fc8000c742710 */
[----:B------:R-:W-:-:S05]  /*0460*/  UP2UR UR50, UPR, URZ, 0x4 ;  /* 0x00000004ff327883 */ /* 0x000fca0008000000 */
[----:B------:R-:W-:Y:S07]  /*0470*/  BRA.U !UP2, `(.L_x_8) ;  /* 0x000000010a207547 */ /* 0x000fee000b800000 */
[----:B------:R-:W-:Y:S01]  /*0480*/  UISETP.NE.U32.AND UP2, UPT, UR6, URZ, UPT ;  /* 0x000000ff0600728c */ /* 0x000fe2000bf45070 */
[----:B-----5:R-:W-:Y:S01]  /*0490*/  FSETP.NEU.AND P0, PT, R49, RZ, PT ;  /* 0x000000ff3100720b */ /* 0x020fe20003f0d000 */
[----:B------:R-:W-:Y:S02]  /*04a0*/  USEL UR6, URZ, 0xffffffff, UP0 ;  /* 0xffffffffff067887 */ /* 0x000fe40008000000 */
[----:B------:R-:W-:-:S10]  /*04b0*/  UISETP.NE.AND.EX UP2, UPT, UR7, URZ, UPT, UP2 ;  /* 0x000000ff0700728c */ /* 0x000fd4000bf45320 */
[----:B------:R-:W-:Y:S01]  /*04c0*/  VOTEU.ANY UP1, P0 ;  /* 0x0000000000ff7886 */ /* 0x000fe20000020100 */
[----:B------:R-:W-:-:S04]  /*04d0*/  @!UP2 USEL UR6, URZ, 0xffffffff, UP1 ;  /* 0xffffffffff06a887 */ /* 0x000fc80008800000 */
[----:B------:R-:W-:-:S04]  /*04e0*/  ULOP3.LUT UR6, UR6, 0x1, URZ, 0xc0, !UPT ;  /* 0x0000000106067892 */ /* 0x000fc8000f8ec0ff */
[----:B------:R-:W-:-:S11]  /*04f0*/  UISETP.NE.U32.AND UP5, UPT, UR6, 0x1, UPT ;  /* 0x000000010600788c */ /* 0x000fd6000bfa5070 */
.L_x_8:
[----:B------:R-:W3:Y:S01]  /*0500*/  SHFL.IDX PT, R0, R102, RZ, 0x1f ;  /* 0x00001fff66007589 */ /* 0x000ee200000e0000 */
[----:B------:R-:W-:-:S04]  /*0510*/  UISETP.NE.AND UP1, UPT, UR10, 0x2, UPT ;  /* 0x000000020a00788c */ /* 0x000fc8000bf25270 */
[----:B------:R-:W-:Y:S02]  /*0520*/  UISETP.EQ.AND UP2, UPT, UR5, URZ, !UP1 ;  /* 0x000000ff0500728c */ /* 0x000fe4000cf42270 */
[----:B------:R-:W-:-:S04]  /*0530*/  USEL UR6, URZ, 0x1, UP1 ;  /* 0x00000001ff067887 */ /* 0x000fc80008800000 */
[----:B------:R-:W-:Y:S02]  /*0540*/  PLOP3.LUT P5, PT, P1, PT, UP2, 0x80, 0x8 ;  /* 0x000000000008781c */ /* 0x000fe40000faf028 */
[----:B---3--:R-:W-:-:S13]  /*0550*/  ISETP.NE.AND P0, PT, R0, RZ, PT ;  /* 0x000000ff0000720c */ /* 0x008fda0003f05270 */
[----:B------:R-:W-:Y:S05]  /*0560*/  @P0 BRA `(.L_x_9) ;  /* 0x00000000003c0947 */ /* 0x000fea0003800000 */
[----:B------:R-:W-:Y:S01]  /*0570*/  UMOV UR8, 0x400 ;  /* 0x0000040000087882 */ /* 0x000fe20000000000 */
[----:B------:R-:W-:Y:S01]  /*0580*/  UMOV UR7, 0x1 ;  /* 0x0000000100077882 */ /* 0x000fe20000000000 */
[----:B------:R-:W-:Y:S02]  /*0590*/  ULEA UR8, UR37, UR8, 0x18 ;  /* 0x0000000825087291 */ /* 0x000fe4000f8ec0ff */
[----:B------:R-:W-:-:S04]  /*05a0*/  UIADD3 UR12, UPT, UPT, -UR7, 0x100000, URZ ;  /* 0x00100000070c7890 */ /* 0x000fc8000fffe1ff */
[----:B------:R-:W-:Y:S02]  /*05b0*/  USHF.L.U32 UR13, UR12, 0xb, URZ ;  /* 0x0000000b0c0d7899 */ /* 0x000fe400080006ff */
[----:B------:R-:W-:Y:S01]  /*05c0*/  USHF.L.U32 UR12, UR12, 0x1, URZ ;  /* 0x000000010c0c7899 */ /* 0x000fe200080006ff */
[----:B------:R-:W-:Y:S01]  /*05d0*/  ELECT P0, URZ, PT ;  /* 0x0000000000ff782f */ /* 0x000fe20003800000 */
[----:B------:R-:W3:Y:S10]  /*05e0*/  FENCE.VIEW.ASYNC.S ;  /* 0x00000000000073c6 */ /* 0x000ef40000000000 */
[----:B---3--:R3:W4:Y:S01]  /*05f0*/  SYNCS.EXCH.64 URZ, [UR8], UR12 ;  /* 0x0000000c08ff75b2 */ /* 0x0087220008000100 */
[----:B------:R3:W1:Y:S01]  /*0600*/  SYNCS.EXCH.64 URZ, [UR8+0x18], UR12 ;  /* 0x0000180c08ff75b2 */ /* 0x0006620008000100 */
[----:B------:R3:W1:Y:S01]  /*0610*/  SYNCS.EXCH.64 URZ, [UR8+0x8], UR12 ;  /* 0x0000080c08ff75b2 */ /* 0x0006620008000100 */
[----:B------:R3:W1:Y:S01]  /*0620*/  SYNCS.EXCH.64 URZ, [UR8+0x20], UR12 ;  /* 0x0000200c08ff75b2 */ /* 0x0006620008000100 */
[----:B------:R3:W1:Y:S01]  /*0630*/  SYNCS.EXCH.64 URZ, [UR8+0x10], UR12 ;  /* 0x0000100c08ff75b2 */ /* 0x0006620008000100 */
[----:B------:R3:W1:Y:S01]  /*0640*/  SYNCS.EXCH.64 URZ, [UR8+0x28], UR12 ;  /* 0x0000280c08ff75b2 */ /* 0x0006620008000100 */
[----:B------:R-:W-:Y:S01]  /*0650*/  NOP ;  /* 0x0000000000007918 */ /* 0x000fe20000000000 */
.L_x_9:
[----:B------:R-:W2:Y:S01]  /*0660*/  SHFL.IDX PT, R0, R102, RZ, 0x1f ;  /* 0x00001fff66007589 */ /* 0x000ea200000e0000 */
[----:B------:R-:W-:Y:S01]  /*0670*/  NOP ;  /* 0x0000000000007918 */ /* 0x000fe20000000000 */
[----:B--2---:R-:W-:-:S13]  /*0680*/  ISETP.NE.AND P0, PT, R0, 0x1, PT ;  /* 0x000000010000780c */ /* 0x004fda0003f05270 */
[----:B------:R-:W-:Y:S05]  /*0690*/  @P0 BRA `(.L_x_10) ;  /* 0x0000000000440947 */ /* 0x000fea0003800000 */
[----:B------:R-:W-:Y:S01]  /*06a0*/  UMOV UR9, 0x400 ;  /* 0x0000040000097882 */ /* 0x000fe20000000000 */
[----:B---3--:R-:W-:Y:S01]  /*06b0*/  UMOV UR8, 0x20 ;  /* 0x0000002000087882 */ /* 0x008fe20000000000 */
[----:B------:R-:W-:Y:S01]  /*06c0*/  UMOV UR7, 0x80 ;  /* 0x0000008000077882 */ /* 0x000fe20000000000 */
[----:B------:R-:W-:Y:S02]  /*06d0*/  ULEA UR9, UR37, UR9, 0x18 ;  /* 0x0000000925097291 */ /* 0x000fe4000f8ec0ff */
[----:B------:R-:W-:-:S04]  /*06e0*/  UIADD3 UR12, UPT, UPT, -UR8, 0x100000, URZ ;  /* 0x00100000080c7890 */ /* 0x000fc8000fffe1ff */
[----:B------:R-:W-:Y:S02]  /*06f0*/  USHF.L.U32 UR13, UR12, 0xb, URZ ;  /* 0x0000000b0c0d7899 */ /* 0x000fe400080006ff */
[----:B------:R-:W-:Y:S02]  /*0700*/  USHF.L.U32 UR12, UR12, 0x1, URZ ;  /* 0x000000010c0c7899 */ /* 0x000fe400080006ff */
[----:B------:R-:W-:-:S04]  /*0710*/  UIADD3 UR14, UPT, UPT, -UR7, 0x100000, URZ ;  /* 0x00100000070e7890 */ /* 0x000fc8000fffe1ff */
[----:B------:R-:W-:Y:S02]  /*0720*/  USHF.L.U32 UR15, UR14, 0xb, URZ ;  /* 0x0000000b0e0f7899 */ /* 0x000fe400080006ff */
[----:B------:R-:W-:Y:S01]  /*0730*/  USHF.L.U32 UR14, UR14, 0x1, URZ ;  /* 0x000000010e0e7899 */ /* 0x000fe200080006ff */
[----:B------:R-:W-:Y:S01]  /*0740*/  ELECT P0, URZ, PT ;  /* 0x0000000000ff782f */ /* 0x000fe20003800000 */
[----:B------:R-:W2:Y:S02]  /*0750*/  FENCE.VIEW.ASYNC.S ;  /* 0x00000000000073c6 */ /* 0x000ea40000000000 */
[----:B--2---:R2:W3:Y:S08]  /*0760*/  SYNCS.EXCH.64 URZ, [UR9+0x30], UR12 ;  /* 0x0000300c09ff75b2 */ /* 0x0044f00008000100 */
[----:B------:R2:W1:Y:S01]  /*0770*/  SYNCS.EXCH.64 URZ, [UR9+0x40], UR14 ;  /* 0x0000400e09ff75b2 */ /* 0x0004620008000100 */
[----:B------:R2:W1:Y:S01]  /*0780*/  SYNCS.EXCH.64 URZ, [UR9+0x38], UR12 ;  /* 0x0000380c09ff75b2 */ /* 0x0004620008000100 */
[----:B------:R2:W1:Y:S01]  /*0790*/  SYNCS.EXCH.64 URZ, [UR9+0x48], UR14 ;  /* 0x0000480e09ff75b2 */ /* 0x0004620008000100 */
[----:B------:R-:W-:Y:S01]  /*07a0*/  NOP ;  /* 0x0000000000007918 */ /* 0x000fe20000000000 */
.L_x_10:
[----:B------:R-:W4:Y:S01]  /*07b0*/  SHFL.IDX PT, R0, R102, RZ, 0x1f ;  /* 0x00001fff66007589 */ /* 0x000f2200000e0000 */
[----:B------:R-:W-:Y:S01]  /*07c0*/  NOP ;  /* 0x0000000000007918 */ /* 0x000fe20000000000 */
[----:B----4-:R-:W-:-:S13]  /*07d0*/  ISETP.NE.AND P0, PT, R0, 0x3, PT ;  /* 0x000000030000780c */ /* 0x010fda0003f05270 */
[----:B------:R-:W-:Y:S05]  /*07e0*/  @P0 BRA `(.L_x_11) ;  /* 0x00000000002c0947 */ /* 0x000fea0003800000 */
[----:B---3--:R-:W-:Y:S01]  /*07f0*/  UMOV UR8, 0x400 ;  /* 0x0000040000087882 */ /* 0x008fe20000000000 */
[----:B------:R-:W-:Y:S01]  /*0800*/  UMOV UR7, 0x20 ;  /* 0x0000002000077882 */ /* 0x000fe20000000000 */
[----:B------:R-:W-:Y:S02]  /*0810*/  ULEA UR8, UR37, UR8, 0x18 ;  /* 0x0000000825087291 */ /* 0x000fe4000f8ec0ff */
[----:B--2---:R-:W-:-:S04]  /*0820*/  UIADD3 UR12, UPT, UPT, -UR7, 0x100000, URZ ;  /* 0x00100000070c7890 */ /* 0x004fc8000fffe1ff */
[----:B------:R-:W-:Y:S02]  /*0830*/  USHF.L.U32 UR13, UR12, 0xb, URZ ;  /* 0x0000000b0c0d7899 */ /* 0x000fe400080006ff */
[----:B------:R-:W-:Y:S01]  /*0840*/  USHF.L.U32 UR12, UR12, 0x1, URZ ;  /* 0x000000010c0c7899 */ /* 0x000fe200080006ff */
[----:B------:R-:W-:Y:S01]  /*0850*/  ELECT P0, URZ, PT ;  /* 0x0000000000ff782f */ /* 0x000fe20003800000 */
[----:B------:R-:W2:Y:S10]  /*0860*/  FENCE.VIEW.ASYNC.S ;  /* 0x00000000000073c6 */ /* 0x000eb40000000000 */
[----:B--2---:R4:W2:Y:S01]  /*0870*/  SYNCS.EXCH.64 URZ, [UR8+0x50], UR12 ;  /* 0x0000500c08ff75b2 */ /* 0x0048a20008000100 */
[----:B------:R4:W3:Y:S02]  /*0880*/  SYNCS.EXCH.64 URZ, [UR8+0x58], UR12 ;  /* 0x0000580c08ff75b2 */ /* 0x0008e40008000100 */
[----:B----4-:R-:W-:Y:S01]  /*0890*/  NOP ;  /* 0x0000000000007918 */ /* 0x010fe20000000000 */
.L_x_11:
[----:B------:R-:W4:Y:S01]  /*08a0*/  SHFL.IDX PT, R0, R102, RZ, 0x1f ;  /* 0x00001fff66007589 */ /* 0x000f2200000e0000 */
[----:B------:R-:W-:Y:S01]  /*08b0*/  NOP ;  /* 0x0000000000007918 */ /* 0x000fe20000000000 */
[----:B----4-:R-:W-:-:S13]  /*08c0*/  ISETP.NE.AND P0, PT, R0, 0x4, PT ;  /* 0x000000040000780c */ /* 0x010fda0003f05270 */
[----:B------:R-:W-:Y:S05]  /*08d0*/  @P0 BRA `(.L_x_12) ;  /* 0x0000000000480947 */ /* 0x000fea0003800000 */
[----:B--2---:R-:W-:Y:S01]  /*08e0*/  UMOV UR9, 0x1e0 ;  /* 0x000001e000097882 */ /* 0x004fe20000000000 */
[----:B---3--:R-:W-:Y:S01]  /*08f0*/  UMOV UR8, 0x400 ;  /* 0x0000040000087882 */ /* 0x008fe20000000000 */
[----:B------:R-:W-:Y:S01]  /*0900*/  USEL UR9, UR9, 0x1a0, UP5 ;  /* 0x000001a009097887 */ /* 0x000fe2000a800000 */
        /* <DEDUP_REMOVED lines=10> */
[----:B--2---:R4:W2:Y:S08]  /*09b0*/  SYNCS.EXCH.64 URZ, [UR8+0x60], UR12 ;  /* 0x0000600c08ff75b2 */ /* 0x0048b00008000100 */
[----:B------:R4:W3:Y:S01]  /*09c0*/  SYNCS.EXCH.64 URZ, [UR8+0x70], UR14 ;  /* 0x0000700e08ff75b2 */ /* 0x0008e20008000100 */
[----:B------:R4:W1:Y:S01]  /*09d0*/  SYNCS.EXCH.64 URZ, [UR8+0x68], UR12 ;  /* 0x0000680c08ff75b2 */ /* 0x0008620008000100 */
[----:B------:R4:W1:Y:S02]  /*09e0*/  SYNCS.EXCH.64 URZ, [UR8+0x78], UR14 ;  /* 0x0000780e08ff75b2 */ /* 0x0008640008000100 */
[----:B----4-:R-:W-:Y:S01]  /*09f0*/  NOP ;  /* 0x0000000000007918 */ /* 0x010fe20000000000 */
.L_x_12:
[----:B------:R-:W4:Y:S01]  /*0a00*/  SHFL.IDX PT, R0, R102, RZ, 0x1f ;  /* 0x00001fff66007589 */ /* 0x000f2200000e0000 */
[----:B------:R-:W-:Y:S01]  /*0a10*/  NOP ;  /* 0x0000000000007918 */ /* 0x000fe20000000000 */
[----:B----4-:R-:W-:-:S13]  /*0a20*/  ISETP.NE.AND P0, PT, R0, 0x5, PT ;  /* 0x000000050000780c */ /* 0x010fda0003f05270 */
[----:B------:R-:W-:Y:S05]  /*0a30*/  @P0 BRA `(.L_x_13) ;  /* 0x0000000000540947 */ /* 0x000fea0003800000 */
[----:B--2---:R-:W-:Y:S01]  /*0a40*/  UMOV UR9, 0x400 ;  /* 0x0000040000097882 */ /* 0x004fe20000000000 */
        /* <DEDUP_REMOVED lines=14> */
[----:B------:R4:W1:Y:S01]  /*0b30*/  SYNCS.EXCH.64 URZ, [UR9+0xa8], UR14 ;  /* 0x0000a80e09ff75b2 */ /* 0x0008620008000100 */
[----:B------:R4:W1:Y:S01]  /*0b40*/  SYNCS.EXCH.64 URZ, [UR9+0x90], UR12 ;  /* 0x0000900c09ff75b2 */ /* 0x0008620008000100 */
[----:B------:R4:W1:Y:S01]  /*0b50*/  SYNCS.EXCH.64 URZ, [UR9+0xb0], UR14 ;  /* 0x0000b00e09ff75b2 */ /* 0x0008620008000100 */
[----:B------:R4:W1:Y:S01]  /*0b60*/  SYNCS.EXCH.64 URZ, [UR9+0x98], UR12 ;  /* 0x0000980c09ff75b2 */ /* 0x0008620008000100 */
[----:B------:R4:W1:Y:S02]  /*0b70*/  SYNCS.EXCH.64 URZ, [UR9+0xb8], UR14 ;  /* 0x0000b80e09ff75b2 */ /* 0x0008640008000100 */
[----:B----4-:R-:W-:Y:S01]  /*0b80*/  NOP ;  /* 0x0000000000007918 */ /* 0x010fe20000000000 */
.L_x_13:
[----:B------:R-:W4:Y:S01]  /*0b90*/  SHFL.IDX PT, R0, R102, RZ, 0x1f ;  /* 0x00001fff66007589 */ /* 0x000f2200000e0000 */
[----:B------:R-:W-:Y:S01]  /*0ba0*/  ISETP.NE.OR P1, PT, RZ, UR10, !P1 ;  /* 0x0000000aff007c0c */ /* 0x000fe2000cf25670 */
        /* <DEDUP_REMOVED lines=12> */
[----:B------:R4:W3:Y:S01]  /*0c70*/  SYNCS.EXCH.64 URZ, [UR8+0xd0], UR12 ;  /* 0x0000d00c08ff75b2 */ /* 0x0008e20008000100 */
[----:B------:R4:W1:Y:S01]  /*0c80*/  SYNCS.EXCH.64 URZ, [UR8+0xc8], UR12 ;  /* 0x0000c80c08ff75b2 */ /* 0x0008620008000100 */
[----:B------:R4:W1:Y:S02]  /*0c90*/  SYNCS.EXCH.64 URZ, [UR8+0xd8], UR12 ;  /* 0x0000d80c08ff75b2 */ /* 0x0008640008000100 */
[----:B----4-:R-:W-:Y:S01]  /*0ca0*/  NOP ;  /* 0x0000000000007918 */ /* 0x010fe20000000000 */
.L_x_14:
[----:B------:R-:W-:Y:S01]  /*0cb0*/  VOTEU.ALL UP1, P1 ;  /* 0x0000000000ff7886 */ /* 0x000fe20000820000 */
[----:B---3--:R-:W3:Y:S01]  /*0cc0*/  LDCU UR8, c[0x0][0x36c] ;  /* 0x00006d80ff0877ac */ /* 0x008ee20008000800 */
[----:B------:R-:W-:Y:S01]  /*0cd0*/  NOP ;  /* 0x0000000000007918 */ /* 0x000fe20000000000 */
[----:B------:R-:W-:Y:S01]  /*0ce0*/  LOP3.LUT R10, R109, 0x1f, RZ, 0xc0, !PT ;  /* 0x0000001f6d0a7812 */ /* 0x000fe200078ec0ff */
[----:B--2---:R-:W-:Y:S01]  /*0cf0*/  UMOV UR12, 0x20 ;  /* 0x00000020000c7882 */ /* 0x004fe20000000000 */
[----:B------:R-:W-:Y:S01]  /*0d00*/  @!UP1 UMOV UR7, 0x400 ;  /* 0x0000040000079882 */ /* 0x000fe20000000000 */
[----:B------:R-:W-:-:S04]  /*0d10*/  @!UP1 UIADD3 UR12, UPT, UPT, -UR12, 0x100000, URZ ;  /* 0x001000000c0c9890 */ /* 0x000fc8000fffe1ff */
[----:B------:R-:W-:Y:S02]  /*0d20*/  @!UP1 USHF.L.U32 UR13, UR12, 0xb, URZ ;  /* 0x0000000b0c0d9899 */ /* 0x000fe400080006ff */
[----:B------:R-:W-:Y:S02]  /*0d30*/  @!UP1 USHF.L.U32 UR12, UR12, 0x1, URZ ;  /* 0x000000010c0c9899 */ /* 0x000fe400080006ff */
[----:B------:R-:W-:Y:S01]  /*0d40*/  @!UP1 ULEA UR7, UR37, UR7, 0x18 ;  /* 0x0000000725079291 */ /* 0x000fe2000f8ec0ff */
[----:B------:R-:W-:Y:S01]  /*0d50*/  VOTEU.ALL UP1, P1 ;  /* 0x0000000000ff7886 */ /* 0x000fe20000820000 */
[----:B------:R-:W-:Y:S01]  /*0d60*/  UISETP.NE.AND UP4, UPT, UR10, URZ, UPT ;  /* 0x000000ff0a00728c */ /* 0x000fe2000bf85270 */
[----:B------:R-:W2:Y:S09]  /*0d70*/  FENCE.VIEW.ASYNC.S ;  /* 0x00000000000073c6 */ /* 0x000eb20000000000 */
[----:B--2---:R2:W4:Y:S01]  /*0d80*/  @!UP1 SYNCS.EXCH.64 URZ, [UR7+0xe0], UR12 ;  /* 0x0000e00c07ff95b2 */ /* 0x0045220008000100 */
[----:B---3--:R-:W-:-:S09]  /*0d90*/  UISETP.EQ.U32.AND UP1, UPT, UR8, 0x1, UPT ;  /* 0x000000010800788c */ /* 0x008fd2000bf22070 */
[----:B------:R-:W-:Y:S05]  /*0da0*/  BRA.U !UP1, `(.L_x_15) ;  /* 0x0000000109087547 */ /* 0x000fea000b800000 */
[----:B-1--4-:R-:W-:Y:S01]  /*0db0*/  UCGABAR_ARV ;  /* 0x00000000000079c7 */ /* 0x012fe20008000000 */
[----:B------:R-:W-:Y:S05]  /*0dc0*/  BRA `(.L_x_16) ;  /* 0x0000000000047947 */ /* 0x000fea0003800000 */
.L_x_15:
[----:B-1--4-:R-:W-:Y:S01]  /*0dd0*/  NOP ;  /* 0x0000000000007918 */ /* 0x012fe20000000000 */
.L_x_16:
[----:B------:R-:W1:Y:S01]  /*0de0*/  S2R R11, SR_CTAID.X ;  /* 0x00000000000b7919 */ /* 0x000e620000002500 */
[----:B------:R-:W-:-:S05]  /*0df0*/  CS2R.32 R96, SR_CgaSize ;  /* 0x0000000000607805 */ /* 0x000fca0000008a00 */
[----:B------:R-:W-:-:S05]  /*0e00*/  IMAD R96, R96, -0xa0, RZ ;  /* 0xffffff6060607824 */ /* 0x000fca00078e02ff */
[----:B------:R-:W-:-:S14]  /*0e10*/  R2UR UR8, R96 ;  /* 0x00000000600872ca */ /* 0x000fdc00000e0000 */
[----:B------:R-:W3:Y:S01]  /*0e20*/  LDCU UR8, c[0x0][UR8+0x2b0] ;  /* 0x00005600080877ac */ /* 0x000ee20008000800 */
[----:B------:R-:W-:-:S05]  /*0e30*/  CS2R.32 R0, SR_CgaSize ;  /* 0x0000000000007805 */ /* 0x000fca0000008a00 */
[----:B------:R-:W-:-:S06]  /*0e40*/  IMAD R0, R0, -0xa0, RZ ;  /* 0xffffff6000007824 */ /* 0x000fcc00078e02ff */
[----:B------:R-:W4:Y:S01]  /*0e50*/  LDC R0, c[0x0][R0+0x2a0] ;  /* 0x0000a80000007b82 */ /* 0x000f220000000800 */
[----:B------:R-:W-:Y:S01]  /*0e60*/  PRMT R8, RZ, 0x7610, R8 ;  /* 0x00007610ff087816 */ /* 0x000fe20000000008 */
[----:B------:R-:W3:Y:S01]  /*0e70*/  S2R R20, SR_CTAID.Y ;  /* 0x0000000000147919 */ /* 0x000ee20000002600 */
[----:B------:R-:W-:-:S05]  /*0e80*/  CS2R.32 R96, SR_CgaSize ;  /* 0x0000000000607805 */ /* 0x000fca0000008a00 */
[----:B------:R-:W-:-:S05]  /*0e90*/  IMAD R96, R96, -0xa0, RZ ;  /* 0xffffff6060607824 */ /* 0x000fca00078e02ff */
[----:B--2---:R-:W-:-:S14]  /*0ea0*/  R2UR UR7, R96 ;  /* 0x00000000600772ca */ /* 0x004fdc00000e0000 */
[----:B------:R-:W2:Y:S01]  /*0eb0*/  LDCU UR7, c[0x0][UR7+0x2b4] ;  /* 0x00005680070777ac */ /* 0x000ea20008000800 */
[----:B------:R-:W-:Y:S01]  /*0ec0*/  UISETP.NE.AND UP2, UPT, UR10, 0x2, UPT ;  /* 0x000000020a00788c */ /* 0x000fe2000bf45270 */
[----:B------:R-:W3:Y:S01]  /*0ed0*/  LDC R9, c[0x0][0xb24] ;  /* 0x0002c900ff097b82 */ /* 0x000ee20000000800 */
[----:B------:R-:W-:-:S05]  /*0ee0*/  CS2R.32 R94, SR_CgaSize ;  /* 0x00000000005e7805 */ /* 0x000fca0000008a00 */
[----:B------:R-:W-:-:S06]  /*0ef0*/  IMAD R94, R94, -0xa0, RZ ;  /* 0xffffff605e5e7824 */ /* 0x000fcc00078e02ff */
[----:B------:R-:W4:Y:S08]  /*0f00*/  LDC R94, c[0x0][R94+0x2a4] ;  /* 0x0000a9005e5e7b82 */ /* 0x000f300000000800 */
[----:B------:R-:W4:Y:S01]  /*0f10*/  LDC R40, c[0x0][0xb24] ;  /* 0x0002c900ff287b82 */ /* 0x000f220000000800 */
[----:B-1----:R-:W-:Y:S01]  /*0f20*/  I2FP.F32.U32 R4, R11 ;  /* 0x0000000b00047245 */ /* 0x002fe20000201000 */
[----:B------:R-:W-:-:S06]  /*0f30*/  IMAD.MOV.U32 R21, RZ, RZ, R11 ;  /* 0x000000ffff157224 */ /* 0x000fcc00078e000b */
[----:B------:R-:W1:Y:S01]  /*0f40*/  S2UR UR36, SR_CTAID.Z ;  /* 0x00000000002479c3 */ /* 0x000e620000002700 */
[----:B---3--:R-:W-:Y:S02]  /*0f50*/  ISETP.GE.AND P0, PT, R9, 0x1, PT ;  /* 0x000000010900780c */ /* 0x008fe40003f06270 */
[----:B------:R-:W-:Y:S01]  /*0f60*/  I2FP.F32.U32 R2, R20 ;  /* 0x0000001400027245 */ /* 0x000fe20000201000 */
[----:B------:R-:W-:-:S04]  /*0f70*/  FMUL R4, R4, UR8 ;  /* 0x0000000804047c20 */ /* 0x000fc80008400000 */
[----:B--2---:R-:W-:Y:S01]  /*0f80*/  FMUL R2, R2, UR7 ;  /* 0x0000000702027c20 */ /* 0x004fe20008400000 */
[----:B------:R-:W2:Y:S01]  /*0f90*/  F2I.U32.TRUNC.NTZ R96, R4 ;  /* 0x0000000400607305 */ /* 0x000ea2000020f000 */
[----:B------:R-:W3:Y:S07]  /*0fa0*/  LDCU UR7, c[0x0][0xb30] ;  /* 0x00016600ff0777ac */ /* 0x000eee0008000800 */
[----:B------:R-:W1:Y:S01]  /*0fb0*/  F2I.U32.TRUNC.NTZ R3, R2 ;  /* 0x0000000200037305 */ /* 0x000e62000020f000 */
[----:B--2---:R-:W-:-:S04]  /*0fc0*/  IMAD.MOV R96, RZ, RZ, -R96 ;  /* 0x000000ffff607224 */ /* 0x004fc800078e0a60 */
[----:B----4-:R-:W-:Y:S01]  /*0fd0*/  IMAD R96, R0, R96, R11 ;  /* 0x0000006000607224 */ /* 0x010fe200078e020b */
[----:B------:R-:W-:Y:S01]  /*0fe0*/  PRMT R0, RZ, 0x7610, R0 ;  /* 0x00007610ff007816 */ /* 0x000fe20000000000 */
[----:B---3--:R-:W-:Y:S01]  /*0ff0*/  UISETP.NE.AND UP3, UPT, UR7, 0x1, UPT ;  /* 0x000000010700788c */ /* 0x008fe2000bf65270 */
[----:B-1----:R-:W-:-:S05]  /*1000*/  IADD3 R3, PT, PT, -R3, RZ, RZ ;  /* 0x000000ff03037210 */ /* 0x002fca0007ffe1ff */
[----:B------:R-:W-:Y:S01]  /*1010*/  IMAD R94, R94, R3, R20 ;  /* 0x000000035e5e7224 */ /* 0x000fe200078e0214 */
[----:B------:R-:W-:Y:S06]  /*1020*/  BRA.U UP4, `(.L_x_17) ;  /* 0x0000000104247547 */ /* 0x000fec000b800000 */
[----:B------:R-:W-:Y:S01]  /*1030*/  ISETP.NE.AND P1, PT, R94, RZ, PT ;  /* 0x000000ff5e00720c */ /* 0x000fe20003f25270 */
[----:B------:R-:W-:Y:S01]  /*1040*/  IMAD.MOV.U32 R0, RZ, RZ, 0x3 ;  /* 0x00000003ff007424 */ /* 0x000fe200078e00ff */
[C---:B------:R-:W-:Y:S02]  /*1050*/  LOP3.LUT R3, R96.reuse, 0xfffffffe, RZ, 0xc0, !PT ;  /* 0xfffffffe60037812 */ /* 0x040fe400078ec0ff */
[----:B------:R-:W-:Y:S02]  /*1060*/  ISETP.LT.U32.OR P1, PT, R96, 0x2, !P1 ;  /* 0x000000026000780c */ /* 0x000fe40004f21470 */
[----:B------:R-:W-:Y:S02]  /*1070*/  SHF.L.U32 R0, R0, R3, RZ ;  /* 0x0000000300007219 */ /* 0x000fe400000006ff */
[----:B------:R-:W-:Y:S02]  /*1080*/  SEL R5, RZ, 0x1, !P1 ;  /* 0x00000001ff057807 */ /* 0x000fe40004800000 */
[----:B------:R-:W-:-:S05]  /*1090*/  SEL R2, RZ, 0x2, !P1 ;  /* 0x00000002ff027807 */ /* 0x000fca0004800000 */
[----:B------:R-:W-:-:S05]  /*10a0*/  IMAD.IADD R2, R5, 0x1, R2 ;  /* 0x0000000105027824 */ /* 0x000fca00078e0202 */
[----:B------:R-:W-:Y:S02]  /*10b0*/  PRMT R8, R2, 0x7610, R8 ;  /* 0x0000761002087816 */ /* 0x000fe40000000008 */
.L_x_17:
[----:B------:R-:W-:Y:S05]  /*10c0*/  @!P0 BRA `(.L_x_18) ;  /* 0x0000000000b88947 */ /* 0x000fea0003800000 */
[----:B------:R-:W1:Y:S01]  /*10d0*/  LDC.64 R4, c[0x0][0xb18] ;  /* 0x0002c600ff047b82 */ /* 0x000e620000000a00 */
[----:B------:R-:W-:-:S07]  /*10e0*/  ISETP.NE.AND P0, PT, R9, 0x1, PT ;  /* 0x000000010900780c */ /* 0x000fce0003f05270 */
[----:B------:R-:W2:Y:S08]  /*10f0*/  LDC R14, c[0x0][0xb0c] ;  /* 0x0002c300ff0e7b82 */ /* 0x000eb00000000800 */
[----:B------:R-:W3:Y:S08]  /*1100*/  LDC R13, c[0x0][0x370] ;  /* 0x0000dc00ff0d7b82 */ /* 0x000ef00000000800 */
[----:B------:R-:W4:Y:S01]  /*1110*/  LDC R16, c[0x0][0x374] ;  /* 0x0000dd00ff107b82 */ /* 0x000f220000000800 */
[----:B-1----:R-:W-:-:S07]  /*1120*/  ISETP.NE.AND P1, PT, R4, 0x1, PT ;  /* 0x000000010400780c */ /* 0x002fce0003f25270 */
[----:B------:R-:W3:Y:S01]  /*1130*/  LDC.64 R6, c[0x0][0xb10] ;  /* 0x0002c400ff067b82 */ /* 0x000ee20000000a00 */
[----:B--2---:R-:W-:-:S07]  /*1140*/  ISETP.NE.AND P2, PT, R14, 0x1, PT ;  /* 0x000000010e00780c */ /* 0x004fce0003f45270 */
[----:B------:R-:W1:Y:S08]  /*1150*/  LDC R12, c[0x0][0xb20] ;  /* 0x0002c800ff0c7b82 */ /* 0x000e700000000800 */
[----:B------:R-:W2:Y:S01]  /*1160*/  LDC.64 R2, c[0x0][0xb28] ;  /* 0x0002ca00ff027b82 */ /* 0x000ea20000000a00 */
[----:B----4-:R-:W-:-:S04]  /*1170*/  IMAD.HI.U32 R15, R16, R5, RZ ;  /* 0x00000005100f7227 */ /* 0x010fc800078e00ff */
[----:B------:R-:W-:-:S04]  /*1180*/  IMAD.HI.U32 R5, R20, R5, RZ ;  /* 0x0000000514057227 */ /* 0x000fc800078e00ff */
[----:B---3--:R-:W-:-:S04]  /*1190*/  IMAD.HI.U32 R18, R13, R6, RZ ;  /* 0x000000060d127227 */ /* 0x008fc800078e00ff */
[C---:B------:R-:W-:Y:S01]  /*11a0*/  IMAD.HI.U32 R22, R11.reuse, R6, RZ ;  /* 0x000000060b167227 */ /* 0x040fe200078e00ff */
[-C--:B------:R-:W-:Y:S02]  /*11b0*/  @P2 SHF.R.U32.HI R13, RZ, R7.reuse, R18 ;  /* 0x00000007ff0d2219 */ /* 0x080fe40000011612 */
[-C--:B-1----:R-:W-:Y:S02]  /*11c0*/  @P1 SHF.R.U32.HI R16, RZ, R12.reuse, R15 ;  /* 0x0000000cff101219 */ /* 0x082fe4000001160f */
[----:B------:R-:W-:Y:S02]  /*11d0*/  SHF.R.U32.HI R5, RZ, R12, R5 ;  /* 0x0000000cff057219 */ /* 0x000fe40000011605 */
[----:B------:R-:W-:Y:S02]  /*11e0*/  SHF.R.U32.HI R22, RZ, R7, R22 ;  /* 0x00000007ff167219 */ /* 0x000fe40000011616 */
[----:B------:R-:W-:Y:S01]  /*11f0*/  SEL R5, R20, R5, !P1 ;  /* 0x0000000514057207 */ /* 0x000fe20004800000 */
[----:B--2---:R-:W-:Y:S01]  /*1200*/  IMAD.HI.U32 R18, R16, R2, RZ ;  /* 0x0000000210127227 */ /* 0x004fe200078e00ff */
[----:B------:R-:W-:-:S02]  /*1210*/  SEL R21, R11, R22, !P2 ;  /* 0x000000160b157207 */ /* 0x000fc40005000000 */
[----:B------:R-:W-:Y:S01]  /*1220*/  IADD3 R7, PT, PT, -R5, RZ, RZ ;  /* 0x000000ff05077210 */ /* 0x000fe20007ffe1ff */
[----:B------:R-:W-:Y:S01]  /*1230*/  IMAD.HI.U32 R6, R13, R2, RZ ;  /* 0x000000020d067227 */ /* 0x000fe200078e00ff */
[----:B------:R-:W-:-:S03]  /*1240*/  @P0 SHF.R.U32.HI R16, RZ, R3, R18 ;  /* 0x00000003ff100219 */ /* 0x000fc60000011612 */
[----:B------:R-:W-:Y:S01]  /*1250*/  IMAD R7, R4, R7, R20 ;  /* 0x0000000704077224 */ /* 0x000fe200078e0214 */
[----:B------:R-:W-:Y:S01]  /*1260*/  @P0 SHF.R.U32.HI R13, RZ, R3, R6 ;  /* 0x00000003ff0d0219 */ /* 0x000fe20000011606 */
[----:B------:R-:W-:-:S04]  /*1270*/  IMAD R16, R16, R9, RZ ;  /* 0x0000000910107224 */ /* 0x000fc800078e02ff */
[----:B------:R-:W-:Y:S01]  /*1280*/  IMAD R6, R13, R9, RZ ;  /* 0x000000090d067224 */ /* 0x000fe200078e02ff */
[----:B------:R-:W-:-:S04]  /*1290*/  ISETP.GE.AND P1, PT, R5, R16, PT ;  /* 0x000000100500720c */ /* 0x000fc80003f26270 */
[----:B------:R-:W-:Y:S01]  /*12a0*/  ISETP.GE.OR P1, PT, R21, R6, P1 ;  /* 0x000000061500720c */ /* 0x000fe20000f26670 */
[----:B------:R-:W-:-:S05]  /*12b0*/  IMAD.HI.U32 R6, R5, R2, RZ ;  /* 0x0000000205067227 */ /* 0x000fca00078e00ff */
[----:B------:R-:W-:-:S04]  /*12c0*/  SHF.R.U32.HI R6, RZ, R3, R6 ;  /* 0x00000003ff067219 */ /* 0x000fc80000011606 */
[----:B------:R-:W-:-:S03]  /*12d0*/  SEL R6, R5, R6, !P0 ;  /* 0x0000000605067207 */ /* 0x000fc60004000000 */
[----:B------:R-:W-:Y:S01]  /*12e0*/  @!P1 IMAD.HI.U32 R12, R21, R2, RZ ;  /* 0x00000002150c9227 */ /* 0x000fe200078e00ff */
[----:B------:R-:W-:-:S04]  /*12f0*/  IADD3 R2, PT, PT, -R6, RZ, RZ ;  /* 0x000000ff06027210 */ /* 0x000fc80007ffe1ff */
[----:B------:R-:W-:Y:S01]  /*1300*/  @!P1 SHF.R.U32.HI R12, RZ, R3, R12 ;  /* 0x00000003ff0c9219 */ /* 0x000fe2000001160c */
[----:B------:R-:W-:-:S03]  /*1310*/  IMAD R2, R9, R2, R5 ;  /* 0x0000000209027224 */ /* 0x000fc600078e0205 */
[----:B------:R-:W-:-:S05]  /*1320*/  @!P1 SEL R3, R21, R12, !P0 ;  /* 0x0000000c15039207 */ /* 0x000fca0004000000 */
[--C-:B------:R-:W-:Y:S02]  /*1330*/  @!P1 IMAD.IADD R6, R6, 0x1, -R3.reuse ;  /* 0x0000000106069824 */ /* 0x100fe400078e0a03 */
[----:B------:R-:W-:Y:S01]  /*1340*/  @!P1 IMAD R3, R2, R13, R3 ;  /* 0x0000000d02039224 */ /* 0x000fe200078e0203 */
[----:B------:R-:W-:Y:S01]  /*1350*/  IADD3 R2, PT, PT, -R21, RZ, RZ ;  /* 0x000000ff15027210 */ /* 0x000fe20007ffe1ff */
[----:B------:R-:W-:Y:S02]  /*1360*/  @!P1 IMAD R5, R6, R9, R21 ;  /* 0x0000000906059224 */ /* 0x000fe400078e0215 */
[----:B------:R-:W-:Y:S02]  /*1370*/  @!P1 IMAD.MOV.U32 R21, RZ, RZ, R3 ;  /* 0x000000ffff159224 */ /* 0x000fe400078e0003 */
[----:B------:R-:W-:Y:S02]  /*1380*/  IMAD R2, R14, R2, R11 ;  /* 0x000000020e027224 */ /* 0x000fe400078e020b */
[----:B------:R-:W-:-:S02]  /*1390*/  IMAD R20, R5, R4, R7 ;  /* 0x0000000405147224 */ /* 0x000fc400078e0207 */
[----:B------:R-:W-:Y:S02]  /*13a0*/  IMAD R21, R21, R14, R2 ;  /* 0x0000000e15157224 */ /* 0x000fe400078e0202 */
.L_x_18:
[----:B------:R-:W-:Y:S05]  /*13b0*/  BRA.U UP3, `(.L_x_19) ;  /* 0x0000000103407547 */ /* 0x000fea000b800000 */
[----:B------:R-:W1:Y:S08]  /*13c0*/  LDC.64 R4, c[0x0][0xb10] ;  /* 0x0002c400ff047b82 */ /* 0x000e700000000a00 */
[----:B------:R-:W2:Y:S08]  /*13d0*/  LDC.64 R2, c[0x0][0xb18] ;  /* 0x0002c600ff027b82 */ /* 0x000eb00000000a00 */
[----:B------:R-:W3:Y:S08]  /*13e0*/  LDC R6, c[0x0][0xb20] ;  /* 0x0002c800ff067b82 */ /* 0x000ef00000000800 */
[----:B------:R-:W4:Y:S01]  /*13f0*/  LDC R12, c[0x0][0xb0c] ;  /* 0x0002c300ff0c7b82 */ /* 0x000f220000000800 */
[----:B-1----:R-:W-:-:S05]  /*1400*/  IMAD.HI.U32 R4, R21, R4, RZ ;  /* 0x0000000415047227 */ /* 0x002fca00078e00ff */
[----:B------:R-:W-:Y:S01]  /*1410*/  SHF.R.U32.HI R4, RZ, R5, R4 ;  /* 0x00000005ff047219 */ /* 0x000fe20000011604 */
[----:B--2---:R-:W-:Y:S01]  /*1420*/  IMAD.HI.U32 R3, R20, R3, RZ ;  /* 0x0000000314037227 */ /* 0x004fe200078e00ff */
[----:B------:R-:W-:-:S04]  /*1430*/  ISETP.NE.AND P0, PT, R2, 0x1, PT ;  /* 0x000000010200780c */ /* 0x000fc80003f05270 */
[----:B---3--:R-:W-:-:S04]  /*1440*/  SHF.R.U32.HI R3, RZ, R6, R3 ;  /* 0x00000006ff037219 */ /* 0x008fc80000011603 */
[----:B------:R-:W-:Y:S02]  /*1450*/  SEL R3, R20, R3, !P0 ;  /* 0x0000000314037207 */ /* 0x000fe40004000000 */
[----:B----4-:R-:W-:-:S04]  /*1460*/  ISETP.NE.AND P1, PT, R12, 0x1, PT ;  /* 0x000000010c00780c */ /* 0x010fc80003f25270 */
[----:B------:R-:W-:-:S05]  /*1470*/  SEL R6, R21, R4, !P1 ;  /* 0x0000000415067207 */ /* 0x000fca0004800000 */
[----:B------:R-:W-:Y:S02]  /*1480*/  IMAD.IADD R4, R3, 0x1, -R6 ;  /* 0x0000000103047824 */ /* 0x000fe400078e0a06 */
[----:B------:R-:W-:Y:S02]  /*1490*/  IMAD.IADD R3, R6, 0x1, -R3 ;  /* 0x0000000106037824 */ /* 0x000fe400078e0a03 */
[----:B------:R-:W-:Y:S02]  /*14a0*/  IMAD R21, R4, R12, R21 ;  /* 0x0000000c04157224 */ /* 0x000fe400078e0215 */
[----:B------:R-:W-:Y:S02]  /*14b0*/  IMAD R20, R3, R2, R20 ;  /* 0x0000000203147224 */ /* 0x000fe400078e0214 */
.L_x_19:
[----:B------:R-:W-:Y:S05]  /*14c0*/  BRA.U !UP1, `(.L_x_20) ;  /* 0x00000001090c7547 */ /* 0x000fea000b800000 */
[----:B------:R-:W-:Y:S01]  /*14d0*/  UCGABAR_WAIT ;  /* 0x0000000000007dc7 */ /* 0x000fe20008000000 */
[----:B------:R-:W-:Y:S01]  /*14e0*/  CCTL.IVALL ;  /* 0x00000000ff00798f */ /* 0x000fe20002000000 */
[----:B------:R-:W-:Y:S05]  /*14f0*/  BRA `(.L_x_21) ;  /* 0x0000000000047947 */ /* 0x000fea0003800000 */
.L_x_20:
[----:B------:R-:W-:Y:S06]  /*1500*/  BAR.SYNC.DEFER_BLOCKING 0x0 ;  /* 0x0000000000007b1d */ /* 0x000fec0000010000 */
.L_x_21:
[----:B------:R-:W-:Y:S05]  /*1510*/  BRA.U UP2, `(.L_x_22) ;  /* 0x0000001102847547 */ /* 0x000fea000b800000 */
[----:B------:R-:W1:Y:S01]  /*1520*/  LDCU UR4, c[0x0][0x38c] ;  /* 0x00007180ff0477ac */ /* 0x000e620008000800 */
[----:B------:R-:W2:Y:S01]  /*1530*/  LDC R9, c[0x0][0x370] ;  /* 0x0000dc00ff097b82 */ /* 0x000ea20000000800 */
[----:B------:R-:W-:Y:S01]  /*1540*/  IMAD.SHL.U32 R16, R11, 0x40, RZ ;  /* 0x000000400b107824 */ /* 0x000fe200078e00ff */
[----:B------:R-:W-:Y:S01]  /*1550*/  PLOP3.LUT P1, PT, PT, PT, UP5, 0x80, 0x8 ;  /* 0x000000000008781c */ /* 0x000fe20003f2f058 */
[----:B------:R-:W-:Y:S01]  /*1560*/  HFMA2 R12, -RZ, RZ, 0, 0 ;  /* 0x00000000ff0c7431 */ /* 0x000fe200000001ff */
[----:B------:R-:W-:Y:S01]  /*1570*/  UISETP.NE.AND UP1, UPT, UR10, URZ, UPT ;  /* 0x000000ff0a00728c */ /* 0x000fe2000bf25270 */
[----:B------:R-:W-:Y:S01]  /*1580*/  ISETP.NE.AND P4, PT, R10, RZ, P5 ;  /* 0x000000ff0a00720c */ /* 0x000fe20002f85270 */
[----:B------:R-:W-:Y:S01]  /*1590*/  IMAD.MOV.U32 R15, RZ, RZ, 0x1 ;  /* 0x00000001ff0f7424 */ /* 0x000fe200078e00ff */
[----:B------:R-:W-:Y:S01]  /*15a0*/  PLOP3.LUT P1, PT, P1, PT, PT, 0x8, 0x80 ;  /* 0x000000000080781c */ /* 0x000fe20000f2e170 */
[----:B------:R-:W3:Y:S01]  /*15b0*/  LDC R0, c[0x0][0x374] ;  /* 0x0000dd00ff007b82 */ /* 0x000ee20000000800 */
[----:B------:R-:W-:Y:S01]  /*15c0*/  IMAD.MOV.U32 R14, RZ, RZ, RZ ;  /* 0x000000ffff0e7224 */ /* 0x000fe200078e00ff */
[----:B------:R-:W-:Y:S01]  /*15d0*/  MOV R8, 0x1 ;  /* 0x0000000100087802 */ /* 0x000fe20000000f00 */
[----:B------:R-:W-:Y:S01]  /*15e0*/  IMAD.MOV.U32 R10, RZ, RZ, RZ ;  /* 0x000000ffff0a7224 */ /* 0x000fe200078e00ff */
[----:B------:R-:W-:Y:S01]  /*15f0*/  LOP3.LUT R16, R16, 0x40, RZ, 0xc0, !PT ;  /* 0x0000004010107812 */ /* 0x000fe200078ec0ff */
[----:B------:R-:W4:Y:S01]  /*1600*/  LDCU.64 UR14, c[0x0][0x348] ;  /* 0x00006900ff0e77ac */ /* 0x000f220008000a00 */
[----:B-1----:R-:W-:-:S02]  /*1610*/  UIADD3 UR5, UPT, UPT, UR4, 0x3f, URZ ;  /* 0x0000003f04057890 */ /* 0x002fc4000fffe0ff */
[----:B------:R-:W-:Y:S02]  /*1620*/  USEL UR22, UR6, 0x2, UP1 ;  /* 0x0000000206167887 */ /* 0x000fe40008800000 */
[----:B------:R-:W-:Y:S01]  /*1630*/  USHF.R.S32.HI UR7, URZ, 0x1f, UR5 ;  /* 0x0000001fff077899 */ /* 0x000fe20008011405 */
[----:B------:R-:W-:-:S03]  /*1640*/  UMOV UR23, URZ ;  /* 0x000000ff00177c82 */ /* 0x000fc60008000000 */
[----:B------:R-:W-:Y:S02]  /*1650*/  ULEA.HI UR7, UR7, UR5, URZ, 0x6 ;  /* 0x0000000507077291 */ /* 0x000fe4000f8f30ff */
[----:B------:R-:W-:Y:S02]  /*1660*/  UIADD3 UR5, UPT, UPT, UR4, -0x1, URZ ;  /* 0xffffffff04057890 */ /* 0x000fe4000fffe0ff */
[----:B------:R-:W-:Y:S02]  /*1670*/  USHF.R.S32.HI UR7, URZ, 0x6, UR7 ;  /* 0x00000006ff077899 */ /* 0x000fe40008011407 */
[----:B------:R-:W-:Y:S02]  /*1680*/  UISETP.GE.U32.AND UP2, UPT, UR5, -0x7f, UPT ;  /* 0xffffff810500788c */ /* 0x000fe4000bf46070 */
[----:B------:R-:W-:Y:S02]  /*1690*/  UISETP.LT.U32.AND UP0, UPT, UR7, 0x3, UPT ;  /* 0x000000030700788c */ /* 0x000fe4000bf01070 */
[----:B------:R-:W-:-:S02]  /*16a0*/  UIADD3 UR4, UPT, UPT, UR4, 0x7e, URZ ;  /* 0x0000007e04047890 */ /* 0x000fc4000fffe0ff */
[----:B------:R-:W-:-:S04]  /*16b0*/  USEL UR5, UR7, 0x3, UP0 ;  /* 0x0000000307057887 */ /* 0x000fc80008000000 */
[----:B------:R-:W-:Y:S02]  /*16c0*/  UIADD3 UR21, UPT, UPT, UR5, -0x1, URZ ;  /* 0xffffffff05157890 */ /* 0x000fe4000fffe0ff */
[----:B------:R-:W-:Y:S02]  /*16d0*/  @UP2 UIADD3 UR21, UPT, UPT, UR5, URZ, URZ ;  /* 0x000000ff05152290 */ /* 0x000fe4000fffe0ff */
[----:B------:R-:W-:Y:S02]  /*16e0*/  UIADD3 UR24, UPT, UPT, UR7, -UR5, URZ ;  /* 0x8000000507187290 */ /* 0x000fe4000fffe0ff */
[----:B------:R-:W-:Y:S02]  /*16f0*/  UIADD3 UR13, UPT, UPT, UR21, 0x1, URZ ;  /* 0x00000001150d7890 */ /* 0x000fe4000fffe0ff */
[----:B--2-4-:R-:W-:-:S12]  /*1700*/  UIADD3 UR21, UPT, UPT, -UR21, URZ, URZ ;  /* 0x000000ff15157290 */ /* 0x014fd8000fffe1ff */
.L_x_42:
[----:B------:R-:W-:Y:S01]  /*1710*/  UISETP.NE.AND UP0, UPT, UR37, URZ, UPT ;  /* 0x000000ff2500728c */ /* 0x000fe2000bf05270 */
[----:B------:R-:W1:Y:S08]  /*1720*/  S2UR UR37, SR_CgaCtaId ;  /* 0x00000000002579c3 */ /* 0x000e700000008800 */
[----:B------:R-:W-:Y:S05]  /*1730*/  BRA.U UP0, `(.L_x_23) ;  /* 0x0000000100347547 */ /* 0x000fea000b800000 */
[----:B------:R-:W2:Y:S01]  /*1740*/  S2R R2, SR_CgaCtaId ;  /* 0x0000000000027919 */ /* 0x000ea20000008800 */
[----:B------:R-:W-:-:S04]  /*1750*/  MOV R3, 0x400 ;  /* 0x0000040000037802 */ /* 0x000fc80000000f00 */
[----:B--2---:R-:W-:Y:S02]  /*1760*/  LEA R3, R2, R3, 0x18 ;  /* 0x0000000302037211 */ /* 0x004fe400078ec0ff */
[----:B------:R-:W-:-:S03]  /*1770*/  SHF.L.U32 R2, R8, 0x1f, RZ ;  /* 0x0000001f08027819 */ /* 0x000fc600000006ff */
[----:B------:R-:W-:-:S04]  /*1780*/  IMAD R3, R10, 0x8, R3 ;  /* 0x000000080a037824 */ /* 0x000fc800078e0203 */
[----:B------:R-:W2:Y:S02]  /*1790*/  SYNCS.PHASECHK.TRANS64.TRYWAIT P0, [R3+URZ+0xd0], R2 ;  /* 0x0000d002030075a7 */ /* 0x000ea400080011ff */
[----:B--2---:R-:W-:Y:S05]  /*17a0*/  @!P0 BRA `(.L_x_24) ;  /* 0x0000006000288947 */ /* 0x004fea0003800000 */
.L_x_122:
[----:B------:R-:W-:Y:S01]  /*17b0*/  VIADD R10, R10, 0x1 ;  /* 0x000000010a0a7836 */ /* 0x000fe20000000000 */
[----:B------:R2:W-:Y:S04]  /*17c0*/  SYNCS.ARRIVE.TRANS64.A1T0 RZ, [R3+URZ+0xc0], RZ ;  /* 0x0000c0ff03ff79a7 */ /* 0x0005e800081000ff */
[----:B------:R-:W-:-:S04]  /*17d0*/  ISETP.NE.AND P0, PT, R10, 0x2, PT ;  /* 0x000000020a00780c */ /* 0x000fc80003f05270 */
[----:B------:R-:W-:Y:S02]  /*17e0*/  SEL R10, R10, RZ, P0 ;  /* 0x000000ff0a0a7207 */ /* 0x000fe40000000000 */
[----:B--2---:R-:W-:-:S04]  /*17f0*/  SEL R3, RZ, 0x1, P0 ;  /* 0x00000001ff037807 */ /* 0x004fc80000000000 */
[----:B------:R-:W-:-:S07]  /*1800*/  LOP3.LUT R8, R8, R3, RZ, 0x3c, !PT ;  /* 0x0000000308087212 */ /* 0x000fce00078e3cff */
.L_x_23:
[----:B------:R-:W-:Y:S01]  /*1810*/  UMOV UR6, 0x400 ;  /* 0x0000040000067882 */ /* 0x000fe20000000000 */
[----:B------:R-:W-:Y:S01]  /*1820*/  LEA.HI R3, R21, R21, RZ, 0x1 ;  /* 0x0000001515037211 */ /* 0x000fe200078f08ff */
[----:B-1----:R-:W-:Y:S01]  /*1830*/  ULEA UR6, UR37, UR6, 0x18 ;  /* 0x0000000625067291 */ /* 0x002fe2000f8ec0ff */
[----:B------:R-:W-:Y:S01]  /*1840*/  SHF.L.U32 R2, R15, 0x1f, RZ ;  /* 0x0000001f0f027819 */ /* 0x000fe200000006ff */
[----:B------:R-:W-:Y:S01]  /*1850*/  UISETP.GE.U32.AND UP0, UPT, UR4, 0x7f, UPT ;  /* 0x0000007f0400788c */ /* 0x000fe2000bf06070 */
[C---:B------:R-:W-:Y:S01]  /*1860*/  R2UR UR9, R16.reuse ;  /* 0x00000000100972ca */ /* 0x040fe200000e0000 */
[----:B------:R-:W-:Y:S01]  /*1870*/  ULEA UR8, UR23, UR6, 0x3 ;  /* 0x0000000617087291 */ /* 0x000fe2000f8e18ff */
[----:B------:R-:W-:Y:S01]  /*1880*/  IMAD.SHL.U32 R3, R3, 0x40, RZ ;  /* 0x0000004003037824 */ /* 0x000fe200078e00ff */
[----:B------:R-:W-:Y:S01]  /*1890*/  R2UR UR11, R16 ;  /* 0x00000000100b72ca */ /* 0x000fe200000e0000 */
[----:B------:R-:W-:-:S03]  /*18a0*/  UMOV UR25, URZ ;  /* 0x000000ff00197c82 */ /* 0x000fc60008000000 */
[----:B------:R-:W-:-:S03]  /*18b0*/  R2UR UR35, R3 ;  /* 0x00000000032372ca */ /* 0x000fc600000e0000 */
[----:B------:R1:W2:Y:S01]  /*18c0*/  SYNCS.PHASECHK.TRANS64.TRYWAIT P0, [UR8+0x18], R2 ;  /* 0x00001802ff0075a7 */ /* 0x0002a20008001108 */
[----:B------:R-:W-:-:S09]  /*18d0*/  R2UR UR8, R20 ;  /* 0x00000000140872ca */ /* 0x000fd200000e0000 */
[----:B------:R-:W-:-:S04]  /*18e0*/  ULOP3.LUT UR35, UR9, 0xffffff80, UR35, 0xf8, !UPT ;  /* 0xffffff8009237892 */ /* 0x000fc8000f8ef823 */
[----:B------:R-:W-:Y:S01]  /*18f0*/  ULEA UR11, UR8, UR11, 0x7 ;  /* 0x0000000b080b7291 */ /* 0x000fe2000f8e38ff */
[----:B------:R-:W-:Y:S11]  /*1900*/  BRA.U !UP0, `(.L_x_25) ;  /* 0x0000000108bc7547 */ /* 0x000ff6000b800000 */
[----:B------:R-:W-:Y:S01]  /*1910*/  UMOV UR16, UR21 ;  /* 0x0000001500107c82 */ /* 0x000fe20008000000 */
[----:B------:R-:W-:Y:S01]  /*1920*/  UMOV UR17, UR23 ;  /* 0x0000001700117c82 */ /* 0x000fe20008000000 */
[----:B------:R-:W-:-:S05]  /*1930*/  UMOV UR34, URZ ;  /* 0x000000ff00227c82 */ /* 0x000fca0008000000 */
.L_x_31:
[----:B------:R-:W-:Y:S01]  /*1940*/  ULEA UR33, UR17, UR6, 0x3 ;  /* 0x0000000611217291 */ /* 0x000fe2000f8e18ff */
[----:B------:R-:W-:Y:S01]  /*1950*/  @P5 MOV R3, 0x4000 ;  /* 0x0000400000035802 */ /* 0x000fe20000000f00 */
[----:B-12-4-:R-:W-:Y:S10]  /*1960*/  @P0 BRA `(.L_x_26) ;  /* 0x00000000000c0947 */ /* 0x016ff40003800000 */
[----:B------:R-:W-:-:S04]  /*1970*/  SHF.L.U32 R5, R15, 0x1f, RZ ;  /* 0x0000001f0f057819 */ /* 0x000fc800000006ff */
[----:B------:R-:W2:Y:S02]  /*1980*/  SYNCS.PHASECHK.TRANS64.TRYWAIT P0, [UR33+0x18], R5 ;  /* 0x00001805ff0075a7 */ /* 0x000ea40008001121 */
[----:B--2---:R-:W-:Y:S05]  /*1990*/  @!P0 BRA `(.L_x_27) ;  /* 0x0000005c00c08947 */ /* 0x004fea0003800000 */
.L_x_26:
[----:B------:R2:W-:Y:S01]  /*19a0*/  @P5 SYNCS.ARRIVE.TRANS64 RZ, [UR33], R3 ;  /* 0x00000003ffff59a7 */ /* 0x0005e20008000021 */
[----:B------:R-:W-:Y:S02]  /*19b0*/  ULOP3.LUT UR8, UR22, 0x2, URZ, 0xfc, !UPT ;  /* 0x0000000216087892 */ /* 0x000fe4000f8efcff */
[----:B------:R-:W-:Y:S02]  /*19c0*/  UIADD3 UR16, UPT, UPT, UR16, 0x1, URZ ;  /* 0x0000000110107890 */ /* 0x000fe4000fffe0ff */
[----:B------:R-:W-:Y:S02]  /*19d0*/  UISETP.NE.AND UP0, UPT, UR8, 0x2, UPT ;  /* 0x000000020800788c */ /* 0x000fe4000bf05270 */
[----:B------:R-:W-:-:S07]  /*19e0*/  UISETP.NE.AND UP2, UPT, UR16, 0x1, UPT ;  /* 0x000000011000788c */ /* 0x000fce000bf45270 */
[----:B------:R-:W-:Y:S05]  /*19f0*/  BRA.U UP0, `(.L_x_28) ;  /* 0x0000000100047547 */ /* 0x000fea000b800000 */
[----:B------:R-:W-:Y:S05]  /*1a00*/  BPT.TRAP 0x1 ;  /* 0x000000040000795c */ /* 0x000fea0000300000 */
.L_x_28:
[----:B------:R-:W-:Y:S04]  /*1a10*/  BSSY.RECONVERGENT B0, `(.L_x_29) ;  /* 0x0000003000007945 */ /* 0x000fe80003800200 */
[----:B------:R-:W-:Y:S05]  /*1a20*/  @!P4 BRA `(.L_x_30) ;  /* 0x000000000004c947 */ /* 0x000fea0003800000 */
[----:B------:R-:W-:Y:S05]  /*1a30*/  BPT.TRAP 0x1 ;  /* 0x000000040000795c */ /* 0x000fea0000300000 */
.L_x_30:
[----:B------:R-:W-:Y:S05]  /*1a40*/  BSYNC.RECONVERGENT B0 ;  /* 0x0000000000007941 */ /* 0x000fea0003800200 */
.L_x_29:
[----:B------:R-:W-:Y:S02]  /*1a50*/  UIADD3 UR23, UPT, UPT, UR17, 0x1, URZ ;  /* 0x0000000111177890 */ /* 0x000fe4000fffe0ff */
[----:B------:R-:W-:Y:S02]  /*1a60*/  UIADD3 UR28, UP1, UPT, UR14, 0x80, URZ ;  /* 0x000000800e1c7890 */ /* 0x000fe4000ff3e0ff */
[----:B------:R-:W-:Y:S02]  /*1a70*/  UISETP.NE.AND UP0, UPT, UR23, 0x3, UPT ;  /* 0x000000031700788c */ /* 0x000fe4000bf05270 */
[----:B------:R-:W-:Y:S02]  /*1a80*/  ULOP3.LUT UR33, UR33, 0xfefffff8, URZ, 0xc0, !UPT ;  /* 0xfefffff821217892 */ /* 0x000fe4000f8ec0ff */
[----:B------:R-:W-:Y:S02]  /*1a90*/  USEL UR9, URZ, 0x1, UP0 ;  /* 0x00000001ff097887 */ /* 0x000fe40008000000 */
[----:B------:R-:W-:-:S02]  /*1aa0*/  USEL UR23, UR23, URZ, UP0 ;  /* 0x000000ff17177287 */ /* 0x000fc40008000000 */
[----:B------:R-:W-:Y:S02]  /*1ab0*/  UIADD3 UR26, UP0, UPT, UR14, 0x180, URZ ;  /* 0x000001800e1a7890 */ /* 0x000fe4000ff1e0ff */
[----:B------:R-:W-:Y:S01]  /*1ac0*/  ULEA UR8, UR23, UR6, 0x3 ;  /* 0x0000000617087291 */ /* 0x000fe2000f8e18ff */
[----:B------:R-:W-:Y:S01]  /*1ad0*/  LOP3.LUT R15, R15, UR9, RZ, 0x3c, !PT ;  /* 0x000000090f0f7c12 */ /* 0x000fe2000f8e3cff */
[----:B------:R-:W-:Y:S02]  /*1ae0*/  UIADD3.X UR29, UPT, UPT, URZ, UR15, URZ, UP1, !UPT ;  /* 0x0000000fff1d7290 */ /* 0x000fe40008ffe4ff */
[----:B------:R-:W-:Y:S01]  /*1af0*/  UIADD3.X UR27, UPT, UPT, URZ, UR15, URZ, UP0, !UPT ;  /* 0x0000000fff1b7290 */ /* 0x000fe200087fe4ff */
[----:B-1----:R-:W-:Y:S01]  /*1b00*/  SHF.L.U32 R2, R15, 0x1f, RZ ;  /* 0x0000001f0f027819 */ /* 0x002fe200000006ff */
[----:B------:R-:W-:Y:S01]  /*1b10*/  UMOV UR18, 0x0 ;  /* 0x0000000000127882 */ /* 0x000fe20000000000 */
[----:B------:R-:W-:Y:S01]  /*1b20*/  UMOV UR19, 0x10000000 ;  /* 0x1000000000137882 */ /* 0x000fe20000000000 */
[----:B------:R-:W-:Y:S01]  /*1b30*/  UMOV UR10, UR34 ;  /* 0x00000022000a7c82 */ /* 0x000fe20008000000 */
[----:B------:R4:W1:Y:S01]  /*1b40*/  SYNCS.PHASECHK.TRANS64.TRYWAIT P0, [UR8+0x18], R2 ;  /* 0x00001802ff0075a7 */ /* 0x0008620008001108 */
[----:B------:R-:W-:Y:S01]  /*1b50*/  ULEA UR8, UR17, UR6, 0xc ;  /* 0x0000000611087291 */ /* 0x000fe2000f8e60ff */
[----:B------:R-:W-:Y:S01]  /*1b60*/  UMOV UR12, UR36 ;  /* 0x00000024000c7c82 */ /* 0x000fe20008000000 */
[----:B------:R-:W-:-:S02]  /*1b70*/  UMOV UR9, UR33 ;  /* 0x0000002100097c82 */ /* 0x000fc40008000000 */
[----:B------:R-:W-:Y:S02]  /*1b80*/  UIADD3 UR32, UPT, UPT, UR8, 0x4300, URZ ;  /* 0x0000430008207890 */ /* 0x000fe4000fffe0ff */
[----:B------:R-:W-:Y:S01]  /*1b90*/  UIADD3 UR8, UPT, UPT, UR8, 0x7300, URZ ;  /* 0x0000730008087890 */ /* 0x000fe2000fffe0ff */
[----:B------:R-:W-:Y:S01]  /*1ba0*/  UMOV UR25, UR13 ;  /* 0x0000000d00197c82 */ /* 0x000fe20008000000 */
[----:B------:R-:W-:-:S05]  /*1bb0*/  UMOV UR17, UR23 ;  /* 0x0000001700117c82 */ /* 0x000fca0008000000 */
[----:B------:R2:W-:Y:S02]  /*1bc0*/  UTMALDG.3D.2CTA [UR32], [UR28], desc[UR18] ;  /* 0x000012201c0075b4 */ /* 0x0005e40008211000 */
[----:B------:R4:W-:Y:S01]  /*1bd0*/  UTMALDG.3D.2CTA [UR8], [UR26], desc[UR18] ;  /* 0x000012081a0075b4 */ /* 0x0009e20008211000 */
[----:B--2---:R-:W-:Y:S01]  /*1be0*/  UIADD3 UR34, UPT, UPT, UR34, 0x40, URZ ;  /* 0x0000004022227890 */ /* 0x004fe2000fffe0ff */
[----:B------:R-:W-:Y:S11]  /*1bf0*/  BRA.U UP2, `(.L_x_31) ;  /* 0xfffffffd02507547 */ /* 0x000ff6000b83ffff */
.L_x_25:
[----:B----4-:R-:W-:Y:S01]  /*1c00*/  ULEA UR8, UR23, UR6, 0x3 ;  /* 0x0000000617087291 */ /* 0x010fe2000f8e18ff */
[----:B-1----:R-:W-:Y:S01]  /*1c10*/  SHF.L.U32 R2, R15, 0x1f, RZ ;  /* 0x0000001f0f027819 */ /* 0x002fe200000006ff */
[----:B------:R-:W-:Y:S01]  /*1c20*/  @!P1 SYNCS.ARRIVE.TRANS64.A1T0 RZ, [UR6+0x58], RZ ;  /* 0x000058ffffff99a7 */ /* 0x000fe20008100006 */
[----:B------:R-:W-:-:S06]  /*1c30*/  UISETP.GT.AND UP0, UPT, UR7, UR5, UPT ;  /* 0x000000050700728c */ /* 0x000fcc000bf04270 */
[----:B--2---:R1:W2:Y:S03]  /*1c40*/  SYNCS.PHASECHK.TRANS64.TRYWAIT P0, [UR8+0x18], R2 ;  /* 0x00001802ff0075a7 */ /* 0x0042a60008001108 */
[----:B------:R-:W-:Y:S05]  /*1c50*/  BRA.U !UP0, `(.L_x_32) ;  /* 0x0000000108bc7547 */ /* 0x000fea000b800000 */
[----:B------:R-:W-:Y:S01]  /*1c60*/  UIADD3 UR26, UPT, UPT, UR24, UR25, URZ ;  /* 0x00000019181a7290 */ /* 0x000fe2000fffe0ff */
[----:B------:R-:W-:-:S11]  /*1c70*/  UMOV UR27, UR23 ;  /* 0x00000017001b7c82 */ /* 0x000fd60008000000 */
.L_x_38:
[----:B------:R-:W-:Y:S01]  /*1c80*/  ULEA UR17, UR27, UR6, 0x3 ;  /* 0x000000061b117291 */ /* 0x000fe2000f8e18ff */
[----:B--2---:R-:W-:Y:S01]  /*1c90*/  @P5 MOV R3, 0x4000 ;  /* 0x0000400000035802 */ /* 0x004fe20000000f00 */
[----:B-12---:R-:W-:Y:S10]  /*1ca0*/  @P0 BRA `(.L_x_33) ;  /* 0x00000000000c0947 */ /* 0x006ff40003800000 */
[----:B------:R-:W-:-:S04]  /*1cb0*/  SHF.L.U32 R5, R15, 0x1f, RZ ;  /* 0x0000001f0f057819 */ /* 0x000fc800000006ff */
[----:B------:R-:W2:Y:S02]  /*1cc0*/  SYNCS.PHASECHK.TRANS64.TRYWAIT P0, [UR17+0x18], R5 ;  /* 0x00001805ff0075a7 */ /* 0x000ea40008001111 */
[----:B--2---:R-:W-:Y:S05]  /*1cd0*/  @!P0 BRA `(.L_x_34) ;  /* 0x0000005c00088947 */ /* 0x004fea0003800000 */
.L_x_33:
[----:B------:R2:W-:Y:S01]  /*1ce0*/  @P5 SYNCS.ARRIVE.TRANS64 RZ, [UR17], R3 ;  /* 0x00000003ffff59a7 */ /* 0x0005e20008000011 */
[----:B------:R-:W-:-:S04]  /*1cf0*/  ULOP3.LUT UR8, UR22, 0x2, URZ, 0xfc, !UPT ;  /* 0x0000000216087892 */ /* 0x000fc8000f8efcff */
[----:B------:R-:W-:-:S09]  /*1d00*/  UISETP.NE.AND UP0, UPT, UR8, 0x2, UPT ;  /* 0x000000020800788c */ /* 0x000fd2000bf05270 */
[----:B------:R-:W-:Y:S05]  /*1d10*/  BRA.U UP0, `(.L_x_35) ;  /* 0x0000000100047547 */ /* 0x000fea000b800000 */
[----:B------:R-:W-:Y:S05]  /*1d20*/  BPT.TRAP 0x1 ;  /* 0x000000040000795c */ /* 0x000fea0000300000 */
.L_x_35:
[----:B------:R-:W-:Y:S04]  /*1d30*/  BSSY.RECONVERGENT B0, `(.L_x_36) ;  /* 0x0000003000007945 */ /* 0x000fe80003800200 */
[----:B------:R-:W-:Y:S05]  /*1d40*/  @!P4 BRA `(.L_x_37) ;  /* 0x000000000004c947 */ /* 0x000fea0003800000 */
[----:B------:R-:W-:Y:S05]  /*1d50*/  BPT.TRAP 0x1 ;  /* 0x000000040000795c */ /* 0x000fea0000300000 */
.L_x_37:
[----:B------:R-:W-:Y:S05]  /*1d60*/  BSYNC.RECONVERGENT B0 ;  /* 0x0000000000007941 */ /* 0x000fea0003800200 */
.L_x_36:
[----:B------:R-:W-:Y:S02]  /*1d70*/  UIADD3 UR23, UPT, UPT, UR27, 0x1, URZ ;  /* 0x000000011b177890 */ /* 0x000fe4000fffe0ff */
[----:B------:R-:W-:Y:S02]  /*1d80*/  UIADD3 UR32, UP1, UPT, UR14, 0x80, URZ ;  /* 0x000000800e207890 */ /* 0x000fe4000ff3e0ff */
[----:B------:R-:W-:Y:S02]  /*1d90*/  UISETP.NE.AND UP0, UPT, UR23, 0x3, UPT ;  /* 0x000000031700788c */ /* 0x000fe4000bf05270 */
[----:B------:R-:W-:Y:S02]  /*1da0*/  USHF.L.U32 UR18, UR25, 0x6, URZ ;  /* 0x0000000619127899 */ /* 0x000fe400080006ff */
[----:B------:R-:W-:Y:S02]  /*1db0*/  USEL UR9, URZ, 0x1, UP0 ;  /* 0x00000001ff097887 */ /* 0x000fe40008000000 */
[----:B------:R-:W-:-:S02]  /*1dc0*/  USEL UR23, UR23, URZ, UP0 ;  /* 0x000000ff17177287 */ /* 0x000fc40008000000 */
[----:B------:R-:W-:Y:S02]  /*1dd0*/  UIADD3 UR30, UP0, UPT, UR14, 0x180, URZ ;  /* 0x000001800e1e7890 */ /* 0x000fe4000ff1e0ff */
[----:B------:R-:W-:Y:S01]  /*1de0*/  ULEA UR8, UR23, UR6, 0x3 ;  /* 0x0000000617087291 */ /* 0x000fe2000f8e18ff */
[----:B------:R-:W-:Y:S01]  /*1df0*/  LOP3.LUT R15, R15, UR9, RZ, 0x3c, !PT ;  /* 0x000000090f0f7c12 */ /* 0x000fe2000f8e3cff */
[----:B------:R-:W-:Y:S02]  /*1e00*/  ULOP3.LUT UR17, UR17, 0xfefffff8, URZ, 0xc0, !UPT ;  /* 0xfefffff811117892 */ /* 0x000fe4000f8ec0ff */
[----:B------:R-:W-:Y:S01]  /*1e10*/  UIADD3.X UR33, UPT, UPT, URZ, UR15, URZ, UP1, !UPT ;  /* 0x0000000fff217290 */ /* 0x000fe20008ffe4ff */
[----:B-1----:R-:W-:Y:S01]  /*1e20*/  SHF.L.U32 R2, R15, 0x1f, RZ ;  /* 0x0000001f0f027819 */ /* 0x002fe200000006ff */
[----:B------:R-:W-:Y:S01]  /*1e30*/  UIADD3.X UR31, UPT, UPT, URZ, UR15, URZ, UP0, !UPT ;  /* 0x0000000fff1f7290 */ /* 0x000fe200087fe4ff */
[----:B------:R-:W-:Y:S02]  /*1e40*/  UMOV UR28, 0x0 ;  /* 0x00000000001c7882 */ /* 0x000fe40000000000 */
[----:B------:R4:W1:Y:S01]  /*1e50*/  SYNCS.PHASECHK.TRANS64.TRYWAIT P0, [UR8+0x18], R2 ;  /* 0x00001802ff0075a7 */ /* 0x0008620008001108 */
[----:B------:R-:W-:Y:S01]  /*1e60*/  ULEA UR8, UR27, UR6, 0xc ;  /* 0x000000061b087291 */ /* 0x000fe2000f8e60ff */
[----:B------:R-:W-:Y:S01]  /*1e70*/  UMOV UR29, 0x10000000 ;  /* 0x10000000001d7882 */ /* 0x000fe20000000000 */
[----:B------:R-:W-:-:S02]  /*1e80*/  UMOV UR19, UR35 ;  /* 0x0000002300137c82 */ /* 0x000fc40008000000 */
[----:B------:R-:W-:Y:S02]  /*1e90*/  UIADD3 UR16, UPT, UPT, UR8, 0x4300, URZ ;  /* 0x0000430008107890 */ /* 0x000fe4000fffe0ff */
[----:B------:R-:W-:Y:S01]  /*1ea0*/  UIADD3 UR8, UPT, UPT, UR8, 0x7300, URZ ;  /* 0x0000730008087890 */ /* 0x000fe2000fffe0ff */
[----:B------:R-:W-:Y:S01]  /*1eb0*/  UMOV UR20, UR36 ;  /* 0x0000002400147c82 */ /* 0x000fe20008000000 */
[----:B------:R-:W-:Y:S01]  /*1ec0*/  UMOV UR12, UR36 ;  /* 0x00000024000c7c82 */ /* 0x000fe20008000000 */
[----:B------:R-:W-:Y:S01]  /*1ed0*/  UMOV UR9, UR17 ;  /* 0x0000001100097c82 */ /* 0x000fe20008000000 */
[----:B------:R-:W-:Y:S01]  /*1ee0*/  UMOV UR10, UR18 ;  /* 0x00000012000a7c82 */ /* 0x000fe20008000000 */
[----:B------:R-:W-:Y:S02]  /*1ef0*/  UIADD3 UR25, UPT, UPT, UR25, 0x1, URZ ;  /* 0x0000000119197890 */ /* 0x000fe4000fffe0ff */
[----:B------:R4:W-:Y:S01]  /*1f00*/  UTMALDG.3D.2CTA [UR16], [UR32], desc[UR28] ;  /* 0x00001c10200075b4 */ /* 0x0009e20008211000 */
[----:B------:R-:W-:Y:S01]  /*1f10*/  UMOV UR27, UR23 ;  /* 0x00000017001b7c82 */ /* 0x000fe20008000000 */
[----:B------:R-:W-:Y:S01]  /*1f20*/  UISETP.NE.AND UP0, UPT, UR25, UR26, UPT ;  /* 0x0000001a1900728c */ /* 0x000fe2000bf05270 */
[----:B------:R4:W-:Y:S08]  /*1f30*/  UTMALDG.3D.2CTA [UR8], [UR30], desc[UR28] ;  /* 0x00001c081e0075b4 */ /* 0x0009f00008211000 */
[----:B----4-:R-:W-:Y:S05]  /*1f40*/  BRA.U UP0, `(.L_x_38) ;  /* 0xfffffffd004c7547 */ /* 0x010fea000b83ffff */
.L_x_32:
[----:B-1----:R-:W-:Y:S01]  /*1f50*/  LEA R2, R14, UR6, 0x3 ;  /* 0x000000060e027c11 */ /* 0x002fe2000f8e18ff */
[----:B------:R-:W-:Y:S01]  /*1f60*/  NOP ;  /* 0x0000000000007918 */ /* 0x000fe20000000000 */
[----:B--2---:R-:W-:Y:S02]  /*1f70*/  SHF.L.U32 R3, R12, 0x1f, RZ ;  /* 0x0000001f0c037819 */ /* 0x004fe400000006ff */
[----:B------:R-:W-:Y:S02]  /*1f80*/  LEA R4, R14, UR6, 0x4 ;  /* 0x000000060e047c11 */ /* 0x000fe4000f8e20ff */
[----:B------:R-:W1:Y:S02]  /*1f90*/  SYNCS.PHASECHK.TRANS64.TRYWAIT P0, [R2+URZ+0x60], R3 ;  /* 0x00006003020075a7 */ /* 0x000e6400080011ff */
[----:B-1----:R-:W-:Y:S05]  /*1fa0*/  @!P0 BRA `(.L_x_39) ;  /* 0x00000058006c8947 */ /* 0x002fea0003800000 */
.L_x_125:
[----:B------:R-:W2:Y:S01]  /*1fb0*/  LDS.128 R4, [R4+0xf0] ;  /* 0x0000f00004047984 */ /* 0x000ea20000000c00 */
[----:B------:R-:W-:Y:S01]  /*1fc0*/  ISETP.GE.AND P0, PT, R40, 0x1, PT ;  /* 0x000000012800780c */ /* 0x000fe20003f06270 */
[----:B-1----:R-:W-:Y:S01]  /*1fd0*/  VIADD R2, R2, 0x70 ;  /* 0x0000007002027836 */ /* 0x002fe20000000000 */
[----:B------:R-:W-:Y:S01]  /*1fe0*/  @!PT LDS RZ, [RZ] ;  /* 0x00000000fffff984 */ /* 0x000fe20000000800 */
[----:B------:R-:W-:Y:S01]  /*1ff0*/  @!PT LDS RZ, [RZ] ;  /* 0x00000000fffff984 */ /* 0x000fe20000000800 */
[----:B------:R-:W-:Y:S01]  /*2000*/  @!PT LDS RZ, [RZ] ;  /* 0x00000000fffff984 */ /* 0x000fe20000000800 */
[----:B------:R-:W-:Y:S01]  /*2010*/  @!PT LDS RZ, [RZ] ;  /* 0x00000000fffff984 */ /* 0x000fe20000000800 */
[----:B------:R1:W-:Y:S06]  /*2020*/  MEMBAR.ALL.CTA ;  /* 0x0000000000007992 */ /* 0x0003ec0000008000 */
[----:B-1----:R-:W1:Y:S01]  /*2030*/  FENCE.VIEW.ASYNC.S ;  /* 0x00000000000073c6 */ /* 0x002e620000000000 */
[----:B------:R-:W-:-:S04]  /*2040*/  PRMT R2, RZ, 0x654, R2 ;  /* 0x00000654ff027816 */ /* 0x000fc80000000002 */
[----:B-1----:R1:W-:Y:S01]  /*2050*/  SYNCS.ARRIVE.TRANS64.RED.A1T0 RZ, [R2+URZ], RZ ;  /* 0x000000ff02ff79a7 */ /* 0x0023e200081004ff */
[----:B--2---:R-:W-:-:S13]  /*2060*/  LOP3.LUT P2, RZ, R6, 0x1, RZ, 0xc0, !PT ;  /* 0x0000000106ff7812 */ /* 0x004fda000784c0ff */
[----:B------:R-:W-:Y:S01]  /*2070*/  @P2 SHF.R.U32.HI R3, RZ, 0x10, R5 ;  /* 0x00000010ff032819 */ /* 0x000fe20000011605 */
[----:B------:R-:W-:Y:S01]  /*2080*/  VOTEU.ANY UP0, P2 ;  /* 0x0000000000ff7886 */ /* 0x000fe20001000100 */
[----:B------:R-:W-:Y:S02]  /*2090*/  @P2 MOV R13, R4 ;  /* 0x00000004000d2202 */ /* 0x000fe40000000f00 */
[----:B------:R-:W-:Y:S02]  /*20a0*/  @P2 R2UR.BROADCAST UR8, R3 ;  /* 0x00000000030822ca */ /* 0x000fe400008e0000 */
[----:B------:R-:W-:-:S11]  /*20b0*/  @P2 LOP3.LUT R11, R5, 0xffff, RZ, 0xc0, !PT ;  /* 0x0000ffff050b2812 */ /* 0x000fd600078ec0ff */
[----:B------:R-:W-:Y:S01]  /*20c0*/  @UP0 UMOV UR36, UR8 ;  /* 0x0000000800240c82 */ /* 0x000fe20008000000 */
[----:B-1----:R-:W-:Y:S05]  /*20d0*/  @!P0 BRA `(.L_x_40) ;  /* 0x0000000000b88947 */ /* 0x002fea0003800000 */
[----:B------:R-:W3:Y:S01]  /*20e0*/  LDC.64 R4, c[0x0][0xb18] ;  /* 0x0002c600ff047b82 */ /* 0x000ee20000000a00 */
[----:B------:R-:W-:-:S07]  /*20f0*/  ISETP.NE.AND P3, PT, R40, 0x1, PT ;  /* 0x000000012800780c */ /* 0x000fce0003f65270 */
[----:B------:R-:W1:Y:S08]  /*2100*/  LDC.64 R6, c[0x0][0xb10] ;  /* 0x0002c400ff067b82 */ /* 0x000e700000000a00 */
[----:B------:R-:W2:Y:S08]  /*2110*/  LDC R17, c[0x0][0xb20] ;  /* 0x0002c800ff117b82 */ /* 0x000eb00000000800 */
[----:B------:R-:W4:Y:S01]  /*2120*/  LDC R18, c[0x0][0xb0c] ;  /* 0x0002c300ff127b82 */ /* 0x000f220000000800 */
[----:B---3--:R-:W-:Y:S01]  /*2130*/  IMAD.HI.U32 R22, R0, R5, RZ ;  /* 0x0000000500167227 */ /* 0x008fe200078e00ff */
[----:B------:R-:W-:-:S06]  /*2140*/  ISETP.NE.AND P0, PT, R4, 0x1, PT ;  /* 0x000000010400780c */ /* 0x000fcc0003f05270 */
[----:B------:R-:W3:Y:S01]  /*2150*/  LDC.64 R2, c[0x0][0xb28] ;  /* 0x0002ca00ff027b82 */ /* 0x000ee20000000a00 */
[----:B-1----:R-:W-:-:S04]  /*2160*/  IMAD.HI.U32 R20, R9, R6, RZ ;  /* 0x0000000609147227 */ /* 0x002fc800078e00ff */
[----:B------:R-:W-:Y:S01]  /*2170*/  IMAD.HI.U32 R24, R13, R6, RZ ;  /* 0x000000060d187227 */ /* 0x000fe200078e00ff */
[----:B------:R-:W-:Y:S02]  /*2180*/  SHF.R.U32.HI R20, RZ, R7, R20 ;  /* 0x00000007ff147219 */ /* 0x000fe40000011614 */
[----:B--2---:R-:W-:Y:S01]  /*2190*/  SHF.R.U32.HI R19, RZ, R17, R22 ;  /* 0x00000011ff137219 */ /* 0x004fe20000011616 */
[----:B------:R-:W-:Y:S01]  /*21a0*/  IMAD.HI.U32 R22, R11, R5, RZ ;  /* 0x000000050b167227 */ /* 0x000fe200078e00ff */
[----:B------:R-:W-:Y:S02]  /*21b0*/  SHF.R.U32.HI R24, RZ, R7, R24 ;  /* 0x00000007ff187219 */ /* 0x000fe40000011618 */
[----:B------:R-:W-:Y:S02]  /*21c0*/  SEL R19, R0, R19, !P0 ;  /* 0x0000001300137207 */ /* 0x000fe40004000000 */
[----:B------:R-:W-:Y:S02]  /*21d0*/  SHF.R.U32.HI R22, RZ, R17, R22 ;  /* 0x00000011ff167219 */ /* 0x000fe40000011616 */
[----:B----4-:R-:W-:-:S02]  /*21e0*/  ISETP.NE.AND P1, PT, R18, 0x1, PT ;  /* 0x000000011200780c */ /* 0x010fc40003f25270 */
[----:B------:R-:W-:Y:S02]  /*21f0*/  SEL R5, R11, R22, !P0 ;  /* 0x000000160b057207 */ /* 0x000fe40004000000 */
[----:B------:R-:W-:Y:S02]  /*2200*/  SEL R21, R9, R20, !P1 ;  /* 0x0000001409157207 */ /* 0x000fe40004800000 */
[----:B------:R-:W-:Y:S01]  /*2210*/  SEL R7, R13, R24, !P1 ;  /* 0x000000180d077207 */ /* 0x000fe20004800000 */
[----:B---3--:R-:W-:Y:S01]  /*2220*/  IMAD.HI.U32 R20, R19, R2, RZ ;  /* 0x0000000213147227 */ /* 0x008fe200078e00ff */
[----:B------:R-:W-:-:S03]  /*2230*/  IADD3 R17, PT, PT, -R5, RZ, RZ ;  /* 0x000000ff05117210 */ /* 0x000fc60007ffe1ff */
        /* <DEDUP_REMOVED lines=11> */
[----:B------:R-:W-:-:S04]  /*22f0*/  @!P0 IMAD.HI.U32 R20, R7, R2, RZ ;  /* 0x0000000207148227 */ /* 0x000fc800078e00ff */
[----:B------:R-:W-:Y:S01]  /*2300*/  IMAD.MOV R2, RZ, RZ, -R6 ;  /* 0x000000ffff027224 */ /* 0x000fe200078e0a06 */
[----:B------:R-:W-:-:S03]  /*2310*/  @!P0 SHF.R.U32.HI R20, RZ, R3, R20 ;  /* 0x00000003ff148219 */ /* 0x000fc60000011614 */
[----:B------:R-:W-:Y:S01]  /*2320*/  IMAD R2, R40, R2, R5 ;  /* 0x0000000228027224 */ /* 0x000fe200078e0205 */
        /* <DEDUP_REMOVED lines=9> */
.L_x_40:
[----:B------:R-:W1:Y:S02]  /*23c0*/  LDCU UR8, c[0x0][0xb30] ;  /* 0x00016600ff0877ac */ /* 0x000e640008000800 */
[----:B-1----:R-:W-:-:S09]  /*23d0*/  UISETP.NE.AND UP0, UPT, UR8, 0x1, UPT ;  /* 0x000000010800788c */ /* 0x002fd2000bf05270 */
[----:B------:R-:W-:Y:S05]  /*23e0*/  BRA.U UP0, `(.L_x_41) ;  /* 0x0000000100407547 */ /* 0x000fea000b800000 */
[----:B------:R-:W1:Y:S08]  /*23f0*/  LDC.64 R4, c[0x0][0xb10] ;  /* 0x0002c400ff047b82 */ /* 0x000e700000000a00 */
[----:B------:R-:W2:Y:S08]  /*2400*/  LDC.64 R2, c[0x0][0xb18] ;  /* 0x0002c600ff027b82 */ /* 0x000eb00000000a00 */
[----:B------:R-:W4:Y:S08]  /*2410*/  LDC R6, c[0x0][0xb20] ;  /* 0x0002c800ff067b82 */ /* 0x000f300000000800 */
[----:B------:R-:W3:Y:S01]  /*2420*/  LDC R18, c[0x0][0xb0c] ;  /* 0x0002c300ff127b82 */ /* 0x000ee20000000800 */
[----:B-1----:R-:W-:-:S05]  /*2430*/  IMAD.HI.U32 R4, R13, R4, RZ ;  /* 0x000000040d047227 */ /* 0x002fca00078e00ff */
[----:B------:R-:W-:Y:S01]  /*2440*/  SHF.R.U32.HI R4, RZ, R5, R4 ;  /* 0x00000005ff047219 */ /* 0x000fe20000011604 */
[----:B--2---:R-:W-:Y:S01]  /*2450*/  IMAD.HI.U32 R3, R11, R3, RZ ;  /* 0x000000030b037227 */ /* 0x004fe200078e00ff */
[----:B------:R-:W-:-:S04]  /*2460*/  ISETP.NE.AND P0, PT, R2, 0x1, PT ;  /* 0x000000010200780c */ /* 0x000fc80003f05270 */
[----:B----4-:R-:W-:-:S04]  /*2470*/  SHF.R.U32.HI R6, RZ, R6, R3 ;  /* 0x00000006ff067219 */ /* 0x010fc80000011603 */
[----:B------:R-:W-:Y:S02]  /*2480*/  SEL R3, R11, R6, !P0 ;  /* 0x000000060b037207 */ /* 0x000fe40004000000 */
[----:B---3--:R-:W-:-:S04]  /*2490*/  ISETP.NE.AND P1, PT, R18, 0x1, PT ;  /* 0x000000011200780c */ /* 0x008fc80003f25270 */
[----:B------:R-:W-:-:S05]  /*24a0*/  SEL R4, R13, R4, !P1 ;  /* 0x000000040d047207 */ /* 0x000fca0004800000 */
[----:B------:R-:W-:Y:S02]  /*24b0*/  IMAD.IADD R5, R3, 0x1, -R4 ;  /* 0x0000000103057824 */ /* 0x000fe400078e0a04 */
[----:B------:R-:W-:Y:S02]  /*24c0*/  IMAD.IADD R3, R4, 0x1, -R3 ;  /* 0x0000000104037824 */ /* 0x000fe400078e0a03 */
[----:B------:R-:W-:Y:S02]  /*24d0*/  IMAD R13, R5, R18, R13 ;  /* 0x00000012050d7224 */ /* 0x000fe400078e020d */
[----:B------:R-:W-:-:S07]  /*24e0*/  IMAD R11, R3, R2, R11 ;  /* 0x00000002030b7224 */ /* 0x000fce00078e020b */
.L_x_41:
[----:B------:R-:W-:Y:S01]  /*24f0*/  VIADD R14, R14, 0x1 ;  /* 0x000000010e0e7836 */ /* 0x000fe20000000000 */
[----:B------:R-:W-:Y:S01]  /*2500*/  PLOP3.LUT P1, PT, PT, PT, PT, 0x80, 0x8 ;  /* 0x000000000008781c */ /* 0x000fe20003f2f070 */
[----:B------:R-:W-:Y:S02]  /*2510*/  IMAD.IADD R21, R13, 0x1, R96 ;  /* 0x000000010d157824 */ /* 0x000fe400078e0260 */
[----:B------:R-:W-:Y:S01]  /*2520*/  IMAD.IADD R20, R11, 0x1, R94 ;  /* 0x000000010b147824 */ /* 0x000fe200078e025e */
[----:B------:R-:W-:-:S04]  /*2530*/  ISETP.NE.AND P0, PT, R14, 0x2, PT ;  /* 0x000000020e00780c */ /* 0x000fc80003f05270 */
[----:B------:R-:W-:Y:S02]  /*2540*/  SEL R3, RZ, 0x1, P0 ;  /* 0x00000001ff037807 */ /* 0x000fe40000000000 */
[----:B------:R-:W-:Y:S02]  /*2550*/  SEL R14, R14, RZ, P0 ;  /* 0x000000ff0e0e7207 */ /* 0x000fe40000000000 */
[----:B------:R-:W-:Y:S01]  /*2560*/  LOP3.LUT R12, R12, R3, RZ, 0x3c, !PT ;  /* 0x000000030c0c7212 */ /* 0x000fe200078e3cff */
[----:B------:R-:W-:Y:S06]  /*2570*/  @P2 BRA `(.L_x_42) ;  /* 0xfffffff000642947 */ /* 0x000fec000383ffff */
[----:B------:R-:W-:Y:S01]  /*2580*/  UIADD3 UR6, UPT, UPT, UR6, 0x18, URZ ;  /* 0x0000001806067890 */ /* 0x000fe2000fffe0ff */
[----:B------:R-:W-:-:S03]  /*2590*/  SHF.L.U32 R3, R15, 0x1f, RZ ;  /* 0x0000001f0f037819 */ /* 0x000fc600000006ff */
[----:B------:R-:W-:-:S09]  /*25a0*/  ULEA UR4, UR23, UR6, 0x3 ;  /* 0x0000000617047291 */ /* 0x000fd2000f8e18ff */
[----:B------:R-:W1:Y:S02]  /*25b0*/  SYNCS.PHASECHK.TRANS64.TRYWAIT P0, [UR4], R3 ;  /* 0x00000003ff0075a7 */ /* 0x000e640008001104 */
[----:B-1----:R-:W-:Y:S05]  /*25c0*/  @!P0 BRA `(.L_x_43) ;  /* 0x0000005000f88947 */ /* 0x002fea0003800000 */
.L_x_127:
[----:B------:R-:W-:-:S04]  /*25d0*/  UIADD3 UR5, UPT, UPT, UR23, 0x1, URZ ;  /* 0x0000000117057890 */ /* 0x000fc8000fffe0ff */
[----:B------:R-:W-:-:S04]  /*25e0*/  UISETP.NE.AND UP0, UPT, UR5, 0x3, UPT ;  /* 0x000000030500788c */ /* 0x000fc8000bf05270 */
[----:B------:R-:W-:Y:S02]  /*25f0*/  USEL UR7, URZ, 0x1, UP0 ;  /* 0x00000001ff077887 */ /* 0x000fe40008000000 */
[----:B------:R-:W-:-:S04]  /*2600*/  USEL UR5, UR5, URZ, UP0 ;  /* 0x000000ff05057287 */ /* 0x000fc80008000000 */
[----:B------:R-:W-:Y:S01]  /*2610*/  ULEA UR4, UR5, UR6, 0x3 ;  /* 0x0000000605047291 */ /* 0x000fe2000f8e18ff */
[----:B------:R-:W-:-:S04]  /*2620*/  LOP3.LUT R15, R15, UR7, RZ, 0x3c, !PT ;  /* 0x000000070f0f7c12 */ /* 0x000fc8000f8e3cff */
[----:B-1----:R-:W-:-:S04]  /*2630*/  SHF.L.U32 R3, R15, 0x1f, RZ ;  /* 0x0000001f0f037819 */ /* 0x002fc800000006ff */
[----:B------:R-:W1:Y:S02]  /*2640*/  SYNCS.PHASECHK.TRANS64.TRYWAIT P0, [UR4], R3 ;  /* 0x00000003ff0075a7 */ /* 0x000e640008001104 */
[----:B-1----:R-:W-:Y:S05]  /*2650*/  @!P0 BRA `(.L_x_44) ;  /* 0x0000005000ec8947 */ /* 0x002fea0003800000 */
.L_x_129:
[----:B------:R-:W-:-:S04]  /*2660*/  UIADD3 UR5, UPT, UPT, UR5, 0x1, URZ ;  /* 0x0000000105057890 */ /* 0x000fc8000fffe0ff */
[----:B------:R-:W-:-:S04]  /*2670*/  UISETP.NE.AND UP0, UPT, UR5, 0x3, UPT ;  /* 0x000000030500788c */ /* 0x000fc8000bf05270 */
[----:B------:R-:W-:Y:S02]  /*2680*/  USEL UR4, URZ, 0x1, UP0 ;  /* 0x00000001ff047887 */ /* 0x000fe40008000000 */
[----:B------:R-:W-:-:S04]  /*2690*/  USEL UR5, UR5, URZ, UP0 ;  /* 0x000000ff05057287 */ /* 0x000fc80008000000 */
[----:B------:R-:W-:Y:S01]  /*26a0*/  ULEA UR5, UR5, UR6, 0x3 ;  /* 0x0000000605057291 */ /* 0x000fe2000f8e18ff */
[----:B-1----:R-:W-:-:S04]  /*26b0*/  LOP3.LUT R3, R15, UR4, RZ, 0x3c, !PT ;  /* 0x000000040f037c12 */ /* 0x002fc8000f8e3cff */
[----:B------:R-:W-:Y:S01]  /*26c0*/  SHF.L.U32 R3, R3, 0x1f, RZ ;  /* 0x0000001f03037819 */ /* 0x000fe200000006ff */
[----:B---3--:R-:W-:-:S07]  /*26d0*/  IMAD.U32 R0, RZ, RZ, UR5 ;  /* 0x00000005ff007e24 */ /* 0x008fce000f8e00ff */
.L_x_45:
[----:B-1----:R1:W2:Y:S02]  /*26e0*/  SYNCS.PHASECHK.TRANS64.TRYWAIT P0, [R0+URZ], R3 ;  /* 0x00000003000075a7 */ /* 0x0022a400080011ff */
[----:B--2---:R-:W-:Y:S05]  /*26f0*/  @!P0 NANOSLEEP.SYNCS 0x989680 ;  /* 0x009896800000895d */ /* 0x004fea0003900000 */
[----:B------:R-:W2:Y:S02]  /*2700*/  @!P0 SYNCS.PHASECHK.TRANS64 P0, [R0+URZ], R3 ;  /* 0x00000003000085a7 */ /* 0x000ea400080010ff */
[----:B--2---:R-:W-:Y:S05]  /*2710*/  @P0 EXIT ;  /* 0x000000000000094d */ /* 0x004fea0003800000 */
[----:B------:R-:W-:Y:S05]  /*2720*/  BRA `(.L_x_45) ;  /* 0xfffffffc00ec7947 */ /* 0x000fea000383ffff */
.L_x_22:
[----:B------:R-:W-:-:S04]  /*2730*/  UISETP.NE.AND UP1, UPT, UR37, URZ, UPT ;  /* 0x000000ff2500728c */ /* 0x000fc8000bf25270 */
[----:B------:R-:W-:-:S09]  /*2740*/  UISETP.NE.OR UP1, UPT, UR10, 0x1, UP1 ;  /* 0x000000010a00788c */ /* 0x000fd20008f25670 */
[----:B------:R-:W-:Y:S05]  /*2750*/  BRA.U UP1, `(.L_x_46) ;  /* 0x00000005014c7547 */ /* 0x000fea000b800000 */
[----:B------:R-:W-:Y:S01]  /*2760*/  HFMA2 R11, -RZ, RZ, 0, 0 ;  /* 0x00000000ff0b7431 */ /* 0x000fe200000001ff */
[----:B------:R-:W-:Y:S01]  /*2770*/  ISETP.GE.U32.AND P2, PT, R10, 0x2, PT ;  /* 0x000000020a00780c */ /* 0x000fe20003f46070 */
[----:B------:R-:W-:Y:S01]  /*2780*/  IMAD.MOV.U32 R12, RZ, RZ, 0x1 ;  /* 0x00000001ff0c7424 */ /* 0x000fe200078e00ff */
[----:B------:R-:W-:Y:S01]  /*2790*/  CS2R R8, SRZ ;  /* 0x0000000000087805 */ /* 0x000fe2000001ff00 */
[----:B------:R-:W-:Y:S01]  /*27a0*/  IMAD.MOV.U32 R3, RZ, RZ, RZ ;  /* 0x000000ffff037224 */ /* 0x000fe200078e00ff */
[----:B------:R-:W-:Y:S01]  /*27b0*/  UMOV UR4, 0x400 ;  /* 0x0000040000047882 */ /* 0x000fe20000000000 */
[----:B------:R-:W-:Y:S01]  /*27c0*/  UMOV UR6, URZ ;  /* 0x000000ff00067c82 */ /* 0x000fe20008000000 */
[----:B------:R-:W-:-:S12]  /*27d0*/  ULEA UR37, UR37, UR4, 0x18 ;  /* 0x0000000425257291 */ /* 0x000fd8000f8ec0ff */
.L_x_50:
[----:B------:R-:W-:Y:S02]  /*27e0*/  LEA R0, R3, UR37, 0x3 ;  /* 0x0000002503007c11 */ /* 0x000fe4000f8e18ff */
[----:B------:R-:W-:-:S03]  /*27f0*/  SHF.L.U32 R5, R8, 0x1f, RZ ;  /* 0x0000001f08057819 */ /* 0x000fc600000006ff */
[----:B------:R-:W-:Y:S01]  /*2800*/  VIADD R4, R0, 0xd0 ;  /* 0x000000d000047836 */ /* 0x000fe20000000000 */
[----:B------:R-:W1:Y:S02]  /*2810*/  SYNCS.PHASECHK.TRANS64.TRYWAIT P0, [R0+URZ+0xc0], R5 ;  /* 0x0000c005000075a7 */ /* 0x000e6400080011ff */
[----:B-1----:R-:W-:Y:S05]  /*2820*/  @!P0 BRA `(.L_x_47) ;  /* 0x0000005000908947 */ /* 0x002fea0003800000 */
.L_x_130:
[----:B------:R-:W-:Y:S01]  /*2830*/  ULEA UR5, UR6, UR37, 0x3 ;  /* 0x0000002506057291 */ /* 0x000fe2000f8e18ff */
[----:B------:R-:W-:Y:S01]  /*2840*/  PRMT R4, RZ, 0x654, R4 ;  /* 0x00000654ff047816 */ /* 0x000fe20000000004 */
[----:B-1----:R-:W-:Y:S01]  /*2850*/  @!P2 IMAD.MOV.U32 R5, RZ, RZ, 0x10 ;  /* 0x00000010ff05a424 */ /* 0x002fe200078e00ff */
[----:B------:R-:W-:Y:S01]  /*2860*/  SHF.L.U32 R7, R12, 0x1f, RZ ;  /* 0x0000001f0c077819 */ /* 0x000fe200000006ff */
[----:B------:R-:W-:Y:S01]  /*2870*/  UIADD3 UR4, UPT, UPT, UR5, 0x60, URZ ;  /* 0x0000006005047890 */ /* 0x000fe2000fffe0ff */
[----:B------:R1:W-:Y:S05]  /*2880*/  SYNCS.ARRIVE.TRANS64.RED.A1T0 RZ, [R4+URZ], RZ ;  /* 0x000000ff04ff79a7 */ /* 0x0003ea00081004ff */
[----:B------:R-:W-:Y:S01]  /*2890*/  IMAD.U32 R13, RZ, RZ, UR4 ;  /* 0x00000004ff0d7e24 */ /* 0x000fe2000f8e00ff */
[----:B------:R-:W2:Y:S04]  /*28a0*/  SYNCS.PHASECHK.TRANS64.TRYWAIT P0, [UR5+0x70], R7 ;  /* 0x00007007ff0075a7 */ /* 0x000ea80008001105 */
[----:B------:R-:W-:Y:S01]  /*28b0*/  PRMT R13, R10, 0x654, R13 ;  /* 0x000006540a0d7816 */ /* 0x000fe2000000000d */
[----:B-12---:R-:W-:Y:S06]  /*28c0*/  @!P0 BRA `(.L_x_48) ;  /* 0x00000050007c8947 */ /* 0x006fec0003800000 */
.L_x_132:
[----:B------:R-:W-:Y:S01]  /*28d0*/  ULEA UR4, UR6, UR37, 0x4 ;  /* 0x0000002506047291 */ /* 0x000fe2000f8e20ff */
[----:B------:R-:W-:Y:S01]  /*28e0*/  SEL R2, R13, R2, !P2 ;  /* 0x000000020d027207 */ /* 0x000fe20005000000 */
[----:B------:R-:W-:Y:S01]  /*28f0*/  UIADD3 UR5, UPT, UPT, UR5, 0x60, URZ ;  /* 0x0000006005057890 */ /* 0x000fe2000fffe0ff */
[----:B-1----:R-:W-:Y:S01]  /*2900*/  LEA R0, R11, UR37, 0x3 ;  /* 0x000000250b007c11 */ /* 0x002fe2000f8e18ff */
[----:B------:R-:W-:Y:S01]  /*2910*/  UIADD3 UR4, UPT, UPT, UR4, 0xf0, URZ ;  /* 0x000000f004047890 */ /* 0x000fe2000fffe0ff */
[----:B------:R1:W-:Y:S01]  /*2920*/  @!P2 SYNCS.ARRIVE.TRANS64.RED RZ, [R2+URZ], R5 ;  /* 0x0000000502ffa9a7 */ /* 0x0003e200080004ff */
[----:B------:R-:W-:Y:S01]  /*2930*/  UIADD3 UR6, UPT, UPT, UR6, 0x1, URZ ;  /* 0x0000000106067890 */ /* 0x000fe2000fffe0ff */
[----:B------:R-:W-:-:S03]  /*2940*/  VIADD R3, R3, 0x1 ;  /* 0x0000000103037836 */ /* 0x000fc60000000000 */
[----:B------:R-:W-:Y:S02]  /*2950*/  UISETP.NE.AND UP0, UPT, UR6, 0x2, UPT ;  /* 0x000000020600788c */ /* 0x000fe4000bf05270 */
[----:B------:R-:W-:Y:S01]  /*2960*/  ISETP.NE.AND P0, PT, R3, 0x2, PT ;  /* 0x000000020300780c */ /* 0x000fe20003f05270 */
[----:B------:R-:W-:Y:S06]  /*2970*/  UGETNEXTWORKID.BROADCAST [UR4], [UR5] ;  /* 0x00000000040073ca */ /* 0x000fec0008000100 */
[----:B------:R-:W-:Y:S02]  /*2980*/  USEL UR4, URZ, 0x1, UP0 ;  /* 0x00000001ff047887 */ /* 0x000fe40008000000 */
[----:B------:R-:W-:-:S04]  /*2990*/  USEL UR6, UR6, URZ, UP0 ;  /* 0x000000ff06067287 */ /* 0x000fc80008000000 */
[----:B------:R-:W-:Y:S02]  /*29a0*/  LOP3.LUT R12, R12, UR4, RZ, 0x3c, !PT ;  /* 0x000000040c0c7c12 */ /* 0x000fe4000f8e3cff */
[----:B-1----:R-:W-:-:S04]  /*29b0*/  SHF.L.U32 R5, R9, 0x1f, RZ ;  /* 0x0000001f09057819 */ /* 0x002fc800000006ff */
[----:B------:R-:W1:Y:S02]  /*29c0*/  SYNCS.PHASECHK.TRANS64.TRYWAIT P1, [R0+URZ+0x60], R5 ;  /* 0x00006005000075a7 */ /* 0x000e6400080211ff */
[----:B-1----:R-:W-:Y:S05]  /*29d0*/  @!P1 BRA `(.L_x_49) ;  /* 0x0000005000509947 */ /* 0x002fea0003800000 */
.L_x_133:
[----:B------:R-:W-:Y:S01]  /*29e0*/  LEA R4, R11, UR37, 0x4 ;  /* 0x000000250b047c11 */ /* 0x000fe2000f8e20ff */
[----:B-1----:R-:W-:Y:S01]  /*29f0*/  VIADD R0, R0, 0x70 ;  /* 0x0000007000007836 */ /* 0x002fe20000000000 */
[----:B------:R-:W-:Y:S01]  /*2a00*/  SEL R3, R3, RZ, P0 ;  /* 0x000000ff03037207 */ /* 0x000fe20000000000 */
[----:B------:R-:W-:-:S03]  /*2a10*/  VIADD R11, R11, 0x1 ;  /* 0x000000010b0b7836 */ /* 0x000fc60000000000 */
[----:B------:R-:W1:Y:S01]  /*2a20*/  LDS.128 R4, [R4+0xf0] ;  /* 0x0000f00004047984 */ /* 0x000e620000000c00 */
[----:B------:R-:W-:Y:S02]  /*2a30*/  PRMT R0, RZ, 0x654, R0 ;  /* 0x00000654ff007816 */ /* 0x000fe40000000000 */
[C---:B------:R-:W-:Y:S01]  /*2a40*/  ISETP.NE.AND P1, PT, R11.reuse, 0x2, PT ;  /* 0x000000020b00780c */ /* 0x040fe20003f25270 */
[----:B------:R-:W-:Y:S01]  /*2a50*/  @!PT LDS RZ, [RZ] ;  /* 0x00000000fffff984 */ /* 0x000fe20000000800 */
[----:B------:R-:W-:Y:S01]  /*2a60*/  @!PT LDS RZ, [RZ] ;  /* 0x00000000fffff984 */ /* 0x000fe20000000800 */
[----:B------:R-:W-:Y:S01]  /*2a70*/  @!PT LDS RZ, [RZ] ;  /* 0x00000000fffff984 */ /* 0x000fe20000000800 */
[----:B------:R-:W-:Y:S01]  /*2a80*/  @!PT LDS RZ, [RZ] ;  /* 0x00000000fffff984 */ /* 0x000fe20000000800 */
[----:B------:R2:W-:Y:S06]  /*2a90*/  MEMBAR.ALL.CTA ;  /* 0x0000000000007992 */ /* 0x0005ec0000008000 */
[----:B--2---:R-:W2:Y:S01]  /*2aa0*/  FENCE.VIEW.ASYNC.S ;  /* 0x00000000000073c6 */ /* 0x004ea20000000000 */
[----:B------:R-:W-:Y:S01]  /*2ab0*/  SEL R11, R11, RZ, P1 ;  /* 0x000000ff0b0b7207 */ /* 0x000fe20000800000 */
[----:B--2---:R2:W-:Y:S01]  /*2ac0*/  SYNCS.ARRIVE.TRANS64.RED.A1T0 RZ, [R0+URZ], RZ ;  /* 0x000000ff00ff79a7 */ /* 0x0045e200081004ff */
[----:B-1----:R-:W-:-:S02]  /*2ad0*/  LOP3.LUT P3, RZ, R6, 0x1, RZ, 0xc0, !PT ;  /* 0x0000000106ff7812 */ /* 0x002fc4000786c0ff */
[----:B------:R-:W-:-:S04]  /*2ae0*/  SEL R5, RZ, 0x1, P0 ;  /* 0x00000001ff057807 */ /* 0x000fc80000000000 */
[----:B------:R-:W-:Y:S02]  /*2af0*/  LOP3.LUT R8, R8, R5, RZ, 0x3c, !PT ;  /* 0x0000000508087212 */ /* 0x000fe400078e3cff */
[----:B--2---:R-:W-:-:S04]  /*2b00*/  SEL R0, RZ, 0x1, P1 ;  /* 0x00000001ff007807 */ /* 0x004fc80000800000 */
[----:B------:R-:W-:Y:S01]  /*2b10*/  LOP3.LUT R9, R9, R0, RZ, 0x3c, !PT ;  /* 0x0000000009097212 */ /* 0x000fe200078e3cff */
[----:B------:R-:W-:Y:S06]  /*2b20*/  @P3 BRA `(.L_x_50) ;  /* 0xfffffffc002c3947 */ /* 0x000fec000383ffff */
[----:B------:R-:W-:Y:S01]  /*2b30*/  ULEA UR5, UR6, UR37, 0x3 ;  /* 0x0000002506057291 */ /* 0x000fe2000f8e18ff */
[----:B------:R-:W-:-:S08]  /*2b40*/  SHF.L.U32 R3, R12, 0x1f, RZ ;  /* 0x0000001f0c037819 */ /* 0x000fd000000006ff */
[----:B------:R-:W1:Y:S02]  /*2b50*/  SYNCS.PHASECHK.TRANS64 P0, [UR5+0x70], R3 ;  /* 0x00007003ff0075a7 */ /* 0x000e640008001005 */
[----:B-1----:R-:W-:Y:S05]  /*2b60*/  @P0 BRA `(.L_x_51) ;  /* 0x0000000000080947 */ /* 0x002fea0003800000 */
[----:B------:R-:W1:Y:S02]  /*2b70*/  SYNCS.PHASECHK.TRANS64.TRYWAIT P0, [UR5+0x70], R3 ;  /* 0x00007003ff0075a7 */ /* 0x000e640008001105 */
[----:B-1----:R-:W-:Y:S05]  /*2b80*/  @!P0 BRA `(.L_x_52) ;  /* 0x0000004c00f88947 */ /* 0x002fea0003800000 */
.L_x_51:
[----:B------:R-:W-:-:S04]  /*2b90*/  UIADD3 UR4, UPT, UPT, UR6, 0x1, URZ ;  /* 0x0000000106047890 */ /* 0x000fc8000fffe0ff */
[----:B------:R-:W-:-:S04]  /*2ba0*/  UISETP.NE.AND UP0, UPT, UR4, 0x2, UPT ;  /* 0x000000020400788c */ /* 0x000fc8000bf05270 */
[----:B------:R-:W-:Y:S02]  /*2bb0*/  USEL UR7, URZ, 0x1, UP0 ;  /* 0x00000001ff077887 */ /* 0x000fe40008000000 */
[----:B------:R-:W-:-:S04]  /*2bc0*/  USEL UR4, UR4, URZ, UP0 ;  /* 0x000000ff04047287 */ /* 0x000fc80008000000 */
[----:B------:R-:W-:Y:S01]  /*2bd0*/  ULEA UR4, UR4, UR37, 0x3 ;  /* 0x0000002504047291 */ /* 0x000fe2000f8e18ff */
[----:B-1----:R-:W-:-:S04]  /*2be0*/  LOP3.LUT R3, R12, UR7, RZ, 0x3c, !PT ;  /* 0x000000070c037c12 */ /* 0x002fc8000f8e3cff */
[----:B------:R-:W-:-:S04]  /*2bf0*/  SHF.L.U32 R0, R3, 0x1f, RZ ;  /* 0x0000001f03007819 */ /* 0x000fc800000006ff */
[----:B------:R-:W1:Y:S02]  /*2c00*/  SYNCS.PHASECHK.TRANS64 P0, [UR4+0x70], R0 ;  /* 0x00007000ff0075a7 */ /* 0x000e640008001004 */
[----:B-1----:R-:W-:Y:S05]  /*2c10*/  @P0 EXIT ;  /* 0x000000000000094d */ /* 0x002fea0003800000 */
[----:B------:R-:W-:Y:S02]  /*2c20*/  SHF.L.U32 R3, R3, 0x1f, RZ ;  /* 0x0000001f03037819 */ /* 0x000fe400000006ff */
[----:B------:R-:W-:-:S07]  /*2c30*/  MOV R0, UR4 ;  /* 0x0000000400007c02 */ /* 0x000fce0008000f00 */
.L_x_53:
[----:B-1----:R1:W2:Y:S02]  /*2c40*/  SYNCS.PHASECHK.TRANS64.TRYWAIT P0, [R0+URZ+0x70], R3 ;  /* 0x00007003000075a7 */ /* 0x0022a400080011ff */
[----:B--2---:R-:W-:Y:S05]  /*2c50*/  @!P0 NANOSLEEP.SYNCS 0x989680 ;  /* 0x009896800000895d */ /* 0x004fea0003900000 */
[----:B------:R-:W2:Y:S02]  /*2c60*/  @!P0 SYNCS.PHASECHK.TRANS64 P0, [R0+URZ+0x70], R3 ;  /* 0x00007003000085a7 */ /* 0x000ea400080010ff */
[----:B--2---:R-:W-:Y:S05]  /*2c70*/  @P0 EXIT ;  /* 0x000000000000094d */ /* 0x004fea0003800000 */
[----:B------:R-:W-:Y:S05]  /*2c80*/  BRA `(.L_x_53) ;  /* 0xfffffffc00ec7947 */ /* 0x000fea000383ffff */
.L_x_46:
[----:B------:R-:W-:Y:S05]  /*2c90*/  BRA.U UP4, `(.L_x_54) ;  /* 0x0000001104a07547 */ /* 0x000fea000b800000 */
[----:B------:R-:W-:Y:S01]  /*2ca0*/  UMOV UR6, 0x40 ;  /* 0x0000004000067882 */ /* 0x000fe20000000000 */
[----:B------:R-:W-:Y:S01]  /*2cb0*/  NOP ;  /* 0x0000000000007918 */ /* 0x000fe20000000000 */
[----:B------:R-:W-:Y:S01]  /*2cc0*/  ULEA UR6, UR37, UR6, 0x18 ;  /* 0x0000000625067291 */ /* 0x000fe2000f8ec0ff */
[----:B------:R-:W-:Y:S02]  /*2cd0*/  UMOV UR7, 0x400 ;  /* 0x0000040000077882 */ /* 0x000fe40000000000 */
[----:B------:R-:W-:-:S06]  /*2ce0*/  ULEA UR37, UR37, UR7, 0x18 ;  /* 0x0000000725257291 */ /* 0x000fcc000f8ec0ff */
[----:B------:R-:W1:Y:S02]  /*2cf0*/  LDS.U8 R2, [UR6+0x1c] ;  /* 0x00001c06ff027984 */ /* 0x000e640008000000 */
[----:B-1----:R-:W-:-:S13]  /*2d00*/  ISETP.NE.AND P0, PT, R2, RZ, PT ;  /* 0x000000ff0200720c */ /* 0x002fda0003f05270 */
[----:B------:R-:W-:Y:S05]  /*2d10*/  @P0 BRA `(.L_x_55) ;  /* 0x0000000400080947 */ /* 0x000fea0003800000 */
[----:B------:R-:W-:Y:S02]  /*2d20*/  UISETP.NE.U32.AND UP0, UPT, UR5, 0x1, UPT ;  /* 0x000000010500788c */ /* 0x000fe4000bf05070 */
[----:B------:R-:W-:-:S07]  /*2d30*/  UIADD3 UR8, UPT, UPT, UR6, 0x8, URZ ;  /* 0x0000000806087890 */ /* 0x000fce000fffe0ff */
[----:B------:R-:W-:Y:S05]  /*2d40*/  BRA.U !UP0, `(.L_x_56) ;  /* 0x00000001089c7547 */ /* 0x000fea000b800000 */
[----:B------:R-:W-:Y:S01]  /*2d50*/  ELECT P0, URZ, PT ;  /* 0x0000000000ff782f */ /* 0x000fe20003800000 */
[----:B------:R-:W-:-:S12]  /*2d60*/  BSSY B0, `(.L_x_56) ;  /* 0x0000025000007945 */ /* 0x000fd80003800000 */
[----:B------:R-:W-:Y:S05]  /*2d70*/  @!P0 BRA `(.L_x_57) ;  /* 0x00000000008c8947 */ /* 0x000fea0003800000 */
[----:B------:R-:W-:-:S05]  /*2d80*/  UMOV UR7, 0x10 ;  /* 0x0000001000077882 */ /* 0x000fca0000000000 */
[----:B------:R-:W-:Y:S04]  /*2d90*/  DEPBAR.LE SB1, 0x36 ;  /* 0x00009d800000791a */ /* 0x000fe80000000000 */
[----:B------:R-:W1:Y:S02]  /*2da0*/  UTCATOMSWS.2CTA.FIND_AND_SET.ALIGN UP1, UR7, UR7 ;  /* 0x00000007000775e3 */ /* 0x000e640008220800 */
[----:B-1----:R-:W-:Y:S01]  /*2db0*/  MOV R11, UR7 ;  /* 0x00000007000b7c02 */ /* 0x002fe20008000f00 */
[----:B------:R-:W-:Y:S06]  /*2dc0*/  BRA.U UP1, `(.L_x_58) ;  /* 0x0000000101187547 */ /* 0x000fec000b800000 */
.L_x_59:
[----:B------:R-:W-:Y:S05]  /*2dd0*/  NANOSLEEP 0x64 ;  /* 0x000000640000795d */ /* 0x000fea0003800000 */
[----:B------:R-:W-:-:S05]  /*2de0*/  UMOV UR7, 0x10 ;  /* 0x0000001000077882 */ /* 0x000fca0000000000 */
[----:B------:R-:W-:Y:S04]  /*2df0*/  DEPBAR.LE SB1, 0x36 ;  /* 0x00009d800000791a */ /* 0x000fe80000000000 */
[----:B------:R-:W1:Y:S02]  /*2e00*/  UTCATOMSWS.2CTA.FIND_AND_SET.ALIGN UP1, UR7, UR7 ;  /* 0x00000007000775e3 */ /* 0x000e640008220800 */
[----:B-1----:R-:W-:Y:S01]  /*2e10*/  MOV R11, UR7 ;  /* 0x00000007000b7c02 */ /* 0x002fe20008000f00 */
[----:B------:R-:W-:Y:S05]  /*2e20*/  BRA.U !UP1, `(.L_x_59) ;  /* 0xfffffffd09e87547 */ /* 0x000fea000b83ffff */
.L_x_58:
[----:B------:R-:W1:Y:S01]  /*2e30*/  LDS R5, [UR6+0x10] ;  /* 0x00001006ff057984 */ /* 0x000e620008000800 */
[----:B------:R-:W-:Y:S01]  /*2e40*/  IMAD.U32 R3, RZ, RZ, UR37 ;  /* 0x00000025ff037e24 */ /* 0x000fe2000f8e00ff */
[----:B------:R-:W-:-:S03]  /*2e50*/  MOV R2, UR4 ;  /* 0x0000000400027c02 */ /* 0x000fc60008000f00 */
[----:B------:R-:W-:Y:S01]  /*2e60*/  VIADD R3, R3, 0x110 ;  /* 0x0000011003037836 */ /* 0x000fe20000000000 */
[----:B-1----:R-:W-:-:S04]  /*2e70*/  SHF.L.U32 R5, R5, 0x1f, RZ ;  /* 0x0000001f05057819 */ /* 0x002fc800000006ff */
[----:B------:R-:W1:Y:S02]  /*2e80*/  SYNCS.PHASECHK.TRANS64.TRYWAIT P0, [UR6+0x8], R5 ;  /* 0x00000805ff0075a7 */ /* 0x000e640008001106 */
[----:B-1----:R-:W-:Y:S05]  /*2e90*/  @P0 BRA `(.L_x_60) ;  /* 0x0000000000080947 */ /* 0x002fea0003800000 */
[----:B------:R-:W1:Y:S02]  /*2ea0*/  SYNCS.PHASECHK.TRANS64.TRYWAIT P0, [UR6+0x8], R5 ;  /* 0x00000805ff0075a7 */ /* 0x000e640008001106 */
[----:B-1----:R-:W-:Y:S05]  /*2eb0*/  @!P0 BRA `(.L_x_61) ;  /* 0x0000004c00448947 */ /* 0x002fea0003800000 */
.L_x_60:
[----:B-1----:R-:W-:Y:S01]  /*2ec0*/  HFMA2 R4, -RZ, RZ, 0, 5.9604644775390625e-08 ;  /* 0x00000001ff047431 */ /* 0x002fe200000001ff */
[----:B------:R-:W-:Y:S01]  /*2ed0*/  UPRMT UR7, UR4, 0x654, UR8 ;  /* 0x0000065404077896 */ /* 0x000fe20008000008 */
[----:B------:R-:W-:Y:S01]  /*2ee0*/  IMAD.MOV.U32 R6, RZ, RZ, 0xffff ;  /* 0x0000ffffff067424 */ /* 0x000fe200078e00ff */
[----:B------:R-:W-:Y:S01]  /*2ef0*/  PRMT R2, R2, 0x654, R3 ;  /* 0x0000065402027816 */ /* 0x000fe20000000003 */
[----:B------:R-:W-:Y:S02]  /*2f00*/  IMAD.MOV.U32 R5, RZ, RZ, 0x4 ;  /* 0x00000004ff057424 */ /* 0x000fe400078e00ff */
[----:B------:R-:W-:Y:S01]  /*2f10*/  IMAD.SHL.U32 R9, R11, 0x20, RZ ;  /* 0x000000200b097824 */ /* 0x000fe200078e00ff */
[----:B------:R-:W-:Y:S02]  /*2f20*/  MOV R3, UR7 ;  /* 0x0000000700037c02 */ /* 0x000fe40008000f00 */
[-C--:B------:R-:W-:Y:S01]  /*2f30*/  SHF.L.U32 R7, R6, R11.reuse, RZ ;  /* 0x0000000b06077219 */ /* 0x080fe200000006ff */
[----:B------:R1:W-:Y:S01]  /*2f40*/  SYNCS.ARRIVE.TRANS64.RED RZ, [UR7], R5 ;  /* 0x00000005ffff79a7 */ /* 0x0003e20008000407 */
[----:B------:R-:W-:Y:S01]  /*2f50*/  SHF.L.U32 R6, R4, R11, RZ ;  /* 0x0000000b04067219 */ /* 0x000fe200000006ff */
[----:B------:R1:W-:Y:S04]  /*2f60*/  STS [UR37+0x110], R9 ;  /* 0x00011009ff007988 */ /* 0x0003e80008000825 */
[----:B------:R1:W-:Y:S04]  /*2f70*/  STAS [R2.64], R11 ;  /* 0x0000000b02007dbd */ /* 0x0003e8000c0008ff */
[----:B------:R1:W-:Y:S04]  /*2f80*/  ATOMS.OR RZ, [UR6+0x14], R7 ;  /* 0x00001407ffff798c */ /* 0x0003e8000b000006 */
[----:B------:R1:W-:Y:S04]  /*2f90*/  ATOMS.OR RZ, [UR6+0x18], R6 ;  /* 0x00001806ffff798c */ /* 0x0003e8000b000006 */
[----:B------:R1:W-:Y:S02]  /*2fa0*/  ATOMS.XOR RZ, [UR6+0x10], R4 ;  /* 0x00001004ffff798c */ /* 0x0003e4000b800006 */
.L_x_57:
[----:B------:R-:W-:Y:S05]  /*2fb0*/  BSYNC B0 ;  /* 0x0000000000007941 */ /* 0x000fea0003800000 */
.L_x_56:
[----:B------:R-:W-:Y:S05]  /*2fc0*/  BRA.U UP0, `(.L_x_62) ;  /* 0x00000001006c7547 */ /* 0x000fea000b800000 */
[----:B------:R-:W-:-:S03]  /*2fd0*/  UMOV UR7, 0xffffffff ;  /* 0xffffffff00077882 */ /* 0x000fc60000000000 */
[----:B------:R-:W-:Y:S05]  /*2fe0*/  BRA.DIV UR7, `(.L_x_63) ;  /* 0x0000004e07107947 */ /* 0x000fea000b800000 */
[----:B------:R-:W-:-:S13]  /*2ff0*/  ELECT P6, URZ, PT ;  /* 0x0000000000ff782f */ /* 0x000fda00038c0000 */
.L_x_137:
[----:B------:R-:W-:Y:S05]  /*3000*/  @!P6 BRA `(.L_x_62) ;  /* 0x00000000005ce947 */ /* 0x000fea0003800000 */
[----:B-1----:R-:W1:Y:S02]  /*3010*/  LDS R3, [UR6+0x10] ;  /* 0x00001006ff037984 */ /* 0x002e640008000800 */
[----:B-1----:R-:W-:-:S04]  /*3020*/  SHF.L.U32 R3, R3, 0x1f, RZ ;  /* 0x0000001f03037819 */ /* 0x002fc800000006ff */
[----:B------:R-:W1:Y:S02]  /*3030*/  SYNCS.PHASECHK.TRANS64.TRYWAIT P0, [UR6+0x8], R3 ;  /* 0x00000803ff0075a7 */ /* 0x000e640008001106 */
[----:B-1----:R-:W-:Y:S05]  /*3040*/  @P0 BRA `(.L_x_64) ;  /* 0x0000000000080947 */ /* 0x002fea0003800000 */
[----:B------:R-:W1:Y:S02]  /*3050*/  SYNCS.PHASECHK.TRANS64.TRYWAIT P0, [UR6+0x8], R3 ;  /* 0x00000803ff0075a7 */ /* 0x000e640008001106 */
[----:B-1----:R-:W-:Y:S05]  /*3060*/  @!P0 BRA `(.L_x_65) ;  /* 0x0000004c00108947 */ /* 0x002fea0003800000 */
.L_x_64:
[----:B------:R-:W2:Y:S01]  /*3070*/  LDS R5, [UR37+0x110] ;  /* 0x00011025ff057984 */ /* 0x000ea20008000800 */
[----:B-1----:R-:W-:Y:S02]  /*3080*/  HFMA2 R2, -RZ, RZ, 0, 5.9604644775390625e-08 ;  /* 0x00000001ff027431 */ /* 0x002fe400000001ff */
[----:B------:R-:W-:Y:S01]  /*3090*/  IMAD.MOV.U32 R3, RZ, RZ, 0xffff ;  /* 0x0000ffffff037424 */ /* 0x000fe200078e00ff */
[----:B------:R-:W-:Y:S01]  /*30a0*/  UPRMT UR7, UR4, 0x654, UR8 ;  /* 0x0000065404077896 */ /* 0x000fe20008000008 */
[----:B--2---:R-:W-:-:S03]  /*30b0*/  IMAD.SHL.U32 R4, R5, 0x20, RZ ;  /* 0x0000002005047824 */ /* 0x004fc600078e00ff */
[-C--:B------:R-:W-:Y:S02]  /*30c0*/  SHF.L.U32 R3, R3, R5.reuse, RZ ;  /* 0x0000000503037219 */ /* 0x080fe400000006ff */
[----:B------:R-:W-:Y:S01]  /*30d0*/  SHF.L.U32 R5, R2, R5, RZ ;  /* 0x0000000502057219 */ /* 0x000fe200000006ff */
[----:B------:R2:W-:Y:S04]  /*30e0*/  STS [UR37+0x110], R4 ;  /* 0x00011004ff007988 */ /* 0x0005e80008000825 */
[----:B------:R2:W-:Y:S04]  /*30f0*/  ATOMS.OR RZ, [UR6+0x14], R3 ;  /* 0x00001403ffff798c */ /* 0x0005e8000b000006 */
[----:B------:R2:W-:Y:S01]  /*3100*/  ATOMS.OR RZ, [UR6+0x18], R5 ;  /* 0x00001805ffff798c */ /* 0x0005e2000b000006 */
[----:B------:R-:W-:Y:S03]  /*3110*/  SYNCS.ARRIVE.TRANS64.RED.A1T0 RZ, [UR7], RZ ;  /* 0x000000ffffff79a7 */ /* 0x000fe60008100407 */
[----:B------:R2:W-:Y:S01]  /*3120*/  ATOMS.XOR RZ, [UR6+0x10], R2 ;  /* 0x00001002ffff798c */ /* 0x0005e2000b800006 */
[----:B------:R-:W-:Y:S05]  /*3130*/  BRA `(.L_x_62) ;  /* 0x0000000000107947 */ /* 0x000fea0003800000 */
.L_x_55:
[----:B------:R-:W-:-:S05]  /*3140*/  MOV R2, 0xffffffff ;  /* 0xffffffff00027802 */ /* 0x000fca0000000f00 */
[----:B------:R1:W-:Y:S02]  /*3150*/  STS [UR37+0x110], R2 ;  /* 0x00011002ff007988 */ /* 0x0003e40008000825 */
[----:B-1----:R-:W-:Y:S02]  /*3160*/  MOV R2, 0x3180 ;  /* 0x0000318000027802 */ /* 0x002fe40000000f00 */
[----:B-----5:R-:W-:Y:S05]  /*3170*/  CALL.REL.NOINC `($__internal_1_$__cuda_sm10x_tcgen05_guardrail_trap_phase_invalid_during_alloc) ;  /* 0x0000005000587944 */ /* 0x020fea0003c00000 */
.L_x_62:
[----:B------:R-:W-:Y:S05]  /*3180*/  WARPSYNC.ALL ;  /* 0x0000000000007948 */ /* 0x000fea0003800000 */
[----:B------:R-:W3:Y:S01]  /*3190*/  S2UR UR8, SR_CgaCtaId ;  /* 0x00000000000879c3 */ /* 0x000ee20000008800 */
[----:B------:R-:W-:Y:S01]  /*31a0*/  UMOV UR6, 0x400 ;  /* 0x0000040000067882 */ /* 0x000fe20000000000 */
[----:B------:R-:W-:-:S06]  /*31b0*/  NOP ;  /* 0x0000000000007918 */ /* 0x000fcc0000000000 */
[----:B------:R-:W-:Y:S06]  /*31c0*/  BAR.ARV 0x6, 0xa0 ;  /* 0x0182800000007b1d */ /* 0x000fec0000002000 */
[----:B------:R-:W-:Y:S01]  /*31d0*/  LOP3.LUT R0, R0, 0xffff, RZ, 0xc0, !PT ;  /* 0x0000ffff00007812 */ /* 0x000fe200078ec0ff */
[----:B-1----:R-:W-:Y:S01]  /*31e0*/  IMAD.MOV.U32 R9, RZ, RZ, 0x1 ;  /* 0x00000001ff097424 */ /* 0x002fe200078e00ff */
[----:B------:R-:W-:Y:S01]  /*31f0*/  LOP3.LUT R8, R8, 0xffff, RZ, 0xc0, !PT ;  /* 0x0000ffff08087812 */ /* 0x000fe200078ec0ff */
[----:B------:R-:W-:Y:S01]  /*3200*/  UMOV UR22, URZ ;  /* 0x000000ff00167c82 */ /* 0x000fe20008000000 */
[----:B------:R-:W-:Y:S01]  /*3210*/  R2UR UR12, R0 ;  /* 0x00000000000c72ca */ /* 0x000fe200000e0000 */
[----:B------:R-:W-:Y:S01]  /*3220*/  UMOV UR21, URZ ;  /* 0x000000ff00157c82 */ /* 0x000fe20008000000 */
[----:B------:R-:W-:Y:S01]  /*3230*/  R2UR UR13, R8 ;  /* 0x00000000080d72ca */ /* 0x000fe200000e0000 */
[----:B------:R-:W-:Y:S01]  /*3240*/  IMAD.MOV.U32 R8, RZ, RZ, RZ ;  /* 0x000000ffff087224 */ /* 0x000fe200078e00ff */
[----:B------:R-:W-:Y:S01]  /*3250*/  UMOV UR20, URZ ;  /* 0x000000ff00147c82 */ /* 0x000fe20008000000 */
[----:B------:R-:W-:-:S02]  /*3260*/  UISETP.NE.AND UP2, UPT, UR5, URZ, UPT ;  /* 0x000000ff0500728c */ /* 0x000fc4000bf45270 */
[----:B---3--:R-:W-:Y:S01]  /*3270*/  ULEA UR8, UR8, UR6, 0x18 ;  /* 0x0000000608087291 */ /* 0x008fe2000f8ec0ff */
[----:B------:R-:W1:Y:S03]  /*3280*/  LDCU UR6, c[0x0][0x38c] ;  /* 0x00007180ff0677ac */ /* 0x000e660008000800 */
[----:B------:R-:W-:Y:S02]  /*3290*/  UIADD3 UR14, UPT, UPT, UR8, 0x4300, URZ ;  /* 0x00004300080e7890 */ /* 0x000fe4000fffe0ff */
[----:B------:R-:W-:-:S03]  /*32a0*/  UIADD3 UR15, UPT, UPT, UR8, 0x7300, URZ ;  /* 0x00007300080f7890 */ /* 0x000fc6000fffe0ff */
[----:B--2---:R-:W2:Y:S01]  /*32b0*/  LDS R2, [UR8+0x110] ;  /* 0x00011008ff027984 */ /* 0x004ea20008000800 */
[----:B------:R-:W-:Y:S02]  /*32c0*/  USHF.R.U32.HI UR14, URZ, 0x4, UR14 ;  /* 0x00000004ff0e7899 */ /* 0x000fe4000801160e */
[----:B------:R-:W-:Y:S02]  /*32d0*/  USHF.R.U32.HI UR15, URZ, 0x4, UR15 ;  /* 0x00000004ff0f7899 */ /* 0x000fe4000801160f */
[----:B------:R-:W-:Y:S02]  /*32e0*/  ULOP3.LUT UR14, UR14, 0x3fff, URZ, 0xc0, !UPT ;  /* 0x00003fff0e0e7892 */ /* 0x000fe4000f8ec0ff */
[----:B------:R-:W-:Y:S02]  /*32f0*/  ULOP3.LUT UR15, UR15, 0x3fff, URZ, 0xc0, !UPT ;  /* 0x00003fff0f0f7892 */ /* 0x000fe4000f8ec0ff */
[----:B------:R-:W-:Y:S02]  /*3300*/  ULOP3.LUT UR14, UR14, 0x10000, URZ, 0xfc, !UPT ;  /* 0x000100000e0e7892 */ /* 0x000fe4000f8efcff */
[----:B-1----:R-:W-:-:S02]  /*3310*/  UIADD3 UR6, UPT, UPT, UR6, 0x3f, URZ ;  /* 0x0000003f06067890 */ /* 0x002fc4000fffe0ff */
[----:B------:R-:W-:Y:S02]  /*3320*/  ULOP3.LUT UR15, UR15, 0x10000, URZ, 0xfc, !UPT ;  /* 0x000100000f0f7892 */ /* 0x000fe4000f8efcff */
[----:B------:R-:W-:Y:S01]  /*3330*/  USHF.R.S32.HI UR7, URZ, 0x1f, UR6 ;  /* 0x0000001fff077899 */ /* 0x000fe20008011406 */
[----:B------:R-:W-:Y:S01]  /*3340*/  UMOV UR28, 0x0 ;  /* 0x00000000001c7882 */ /* 0x000fe20000000000 */
[----:B------:R-:W-:Y:S02]  /*3350*/  UMOV UR29, 0x8200010 ;  /* 0x08200010001d7882 */ /* 0x000fe40000000000 */
[----:B------:R-:W-:Y:S01]  /*3360*/  ULEA.HI UR7, UR7, UR6, URZ, 0x6 ;  /* 0x0000000607077291 */ /* 0x000fe2000f8f30ff */
[----:B------:R-:W-:Y:S01]  /*3370*/  UMOV UR26, 0x0 ;  /* 0x00000000001a7882 */ /* 0x000fe20000000000 */
[----:B------:R-:W-:Y:S02]  /*3380*/  UMOV UR27, 0x8200010 ;  /* 0x08200010001b7882 */ /* 0x000fe40000000000 */
[----:B------:R-:W-:-:S04]  /*3390*/  USHF.R.S32.HI UR7, URZ, 0x6, UR7 ;  /* 0x00000006ff077899 */ /* 0x000fc80008011407 */
[----:B------:R-:W-:-:S04]  /*33a0*/  UISETP.LT.AND UP0, UPT, UR7, 0x1, UPT ;  /* 0x000000010700788c */ /* 0x000fc8000bf01270 */
[----:B------:R-:W-:Y:S01]  /*33b0*/  USEL UR23, UR7, 0x1, !UP0 ;  /* 0x0000000107177887 */ /* 0x000fe2000c000000 */
[----:B--2---:R-:W-:Y:S02]  /*33c0*/  R2UR UR24, R2 ;  /* 0x00000000021872ca */ /* 0x004fe400000e0000 */
[----:B------:R-:W-:-:S13]  /*33d0*/  CS2R R2, SRZ ;  /* 0x0000000000027805 */ /* 0x000fda000001ff00 */
.L_x_73:
[C---:B------:R-:W-:Y:S02]  /*33e0*/  LEA R0, R8.reuse, UR8, 0x3 ;  /* 0x0000000808007c11 */ /* 0x040fe4000f8e18ff */
[----:B------:R-:W-:Y:S02]  /*33f0*/  SHF.L.U32 R5, R3, 0x1f, RZ ;  /* 0x0000001f03057819 */ /* 0x000fe400000006ff */
[----:B------:R-:W-:Y:S02]  /*3400*/  LEA R4, R8, UR8, 0x4 ;  /* 0x0000000808047c11 */ /* 0x000fe4000f8e20ff */
[----:B------:R-:W1:Y:S02]  /*3410*/  SYNCS.PHASECHK.TRANS64.TRYWAIT P0, [R0+URZ+0x60], R5 ;  /* 0x00006005000075a7 */ /* 0x000e6400080011ff */
[----:B-1-34-:R-:W-:Y:S05]  /*3420*/  @!P0 BRA `(.L_x_66) ;  /* 0x0000004800388947 */ /* 0x01afea0003800000 */
.L_x_138:
[----:B-1----:R-:W1:Y:S01]  /*3430*/  LDS.128 R4, [R4+0xf0] ;  /* 0x0000f00004047984 */ /* 0x002e620000000c00 */
[----:B------:R-:W-:Y:S02]  /*3440*/  VIADD R0, R0, 0x70 ;  /* 0x0000007000007836 */ /* 0x000fe40000000000 */
[----:B------:R-:W-:Y:S01]  /*3450*/  VIADD R8, R8, 0x1 ;  /* 0x0000000108087836 */ /* 0x000fe20000000000 */
[----:B------:R-:W-:Y:S01]  /*3460*/  @!PT LDS RZ, [RZ] ;  /* 0x00000000fffff984 */ /* 0x000fe20000000800 */
[----:B------:R-:W-:Y:S01]  /*3470*/  @!PT LDS RZ, [RZ] ;  /* 0x00000000fffff984 */ /* 0x000fe20000000800 */
[----:B------:R-:W-:Y:S01]  /*3480*/  @!PT LDS RZ, [RZ] ;  /* 0x00000000fffff984 */ /* 0x000fe20000000800 */
[----:B------:R-:W-:Y:S01]  /*3490*/  @!PT LDS RZ, [RZ] ;  /* 0x00000000fffff984 */ /* 0x000fe20000000800 */
[----:B------:R2:W-:Y:S06]  /*34a0*/  MEMBAR.ALL.CTA ;  /* 0x0000000000007992 */ /* 0x0005ec0000008000 */
[----:B--2---:R-:W2:Y:S01]  /*34b0*/  FENCE.VIEW.ASYNC.S ;  /* 0x00000000000073c6 */ /* 0x004ea20000000000 */
[----:B------:R-:W-:-:S04]  /*34c0*/  PRMT R0, RZ, 0x654, R0 ;  /* 0x00000654ff007816 */ /* 0x000fc80000000000 */
[----:B--2---:R2:W-:Y:S01]  /*34d0*/  SYNCS.ARRIVE.TRANS64.RED.A1T0 RZ, [R0+URZ], RZ ;  /* 0x000000ff00ff79a7 */ /* 0x0045e200081004ff */
[----:B-1----:R-:W-:Y:S01]  /*34e0*/  LOP3.LUT P1, RZ, R6, 0x1, RZ, 0xc0, !PT ;  /* 0x0000000106ff7812 */ /* 0x002fe2000782c0ff */
[----:B--2---:R-:W-:-:S12]  /*34f0*/  BRA.U UP2, `(.L_x_67) ;  /* 0x0000000102e07547 */ /* 0x004fd8000b800000 */
[----:B------:R-:W1:Y:S01]  /*3500*/  LDCU UR6, c[0x0][0x38c] ;  /* 0x00007180ff0677ac */ /* 0x000e620008000800 */
[----:B------:R-:W-:Y:S02]  /*3510*/  PLOP3.LUT P2, PT, PT, PT, PT, 0x80, 0x8 ;  /* 0x000000000008781c */ /* 0x000fe40003f4f070 */
[----:B------:R-:W-:Y:S01]  /*3520*/  SHF.L.U32 R5, R9, 0x1f, RZ ;  /* 0x0000001f09057819 */ /* 0x000fe200000006ff */
[----:B------:R-:W-:Y:S02]  /*3530*/  ULEA UR10, UR22, UR8, 0x3 ;  /* 0x00000008160a7291 */ /* 0x000fe4000f8e18ff */
[----:B------:R-:W-:Y:S02]  /*3540*/  ULEA UR11, UR22, UR24, 0x6 ;  /* 0x00000018160b7291 */ /* 0x000fe4000f8e30ff */
[----:B-1----:R-:W-:-:S06]  /*3550*/  UISETP.GE.AND UP0, UPT, UR6, 0x1, UPT ;  /* 0x000000010600788c */ /* 0x002fcc000bf06270 */
[----:B------:R-:W-:-:S05]  /*3560*/  PLOP3.LUT P0, PT, PT, PT, UP0, 0x80, 0x8 ;  /* 0x000000000008781c */ /* 0x000fca0003f0f008 */
[----:B------:R-:W-:-:S08]  /*3570*/  @UP0 ULEA UR6, UR21, UR8, 0x3 ;  /* 0x0000000815060291 */ /* 0x000fd0000f8e18ff */
[----:B------:R-:W-:-:S04]  /*3580*/  @P0 SHF.L.U32 R0, R2, 0x1f, RZ ;  /* 0x0000001f02000819 */ /* 0x000fc800000006ff */
[----:B------:R1:W2:Y:S01]  /*3590*/  @P0 SYNCS.PHASECHK.TRANS64.TRYWAIT P2, [UR6], R0 ;  /* 0x00000000ff0005a7 */ /* 0x0002a20008041106 */
[----:B------:R-:W3:Y:S02]  /*35a0*/  SYNCS.PHASECHK.TRANS64.TRYWAIT P0, [UR10+0xa0], R5 ;  /* 0x0000a005ff0075a7 */ /* 0x000ee4000800110a */
[----:B-123--:R-:W-:Y:S05]  /*35b0*/  @!P0 BRA `(.L_x_68) ;  /* 0x0000004400e88947 */ /* 0x00efea0003800000 */
.L_x_140:
[----:B------:R-:W-:Y:S01]  /*35c0*/  UMOV UR19, UR20 ;  /* 0x0000001400137c82 */ /* 0x000fe20008000000 */
[----:B------:R-:W-:Y:S05]  /*35d0*/  BRA.U !UP0, `(.L_x_69) ;  /* 0x0000000108987547 */ /* 0x000fea000b800000 */
[----:B------:R-:W-:Y:S02]  /*35e0*/  UIADD3 UR19, UPT, UPT, UR23, UR20, URZ ;  /* 0x0000001417137290 */ /* 0x000fe4000fffe0ff */
[----:B------:R-:W-:Y:S01]  /*35f0*/  UPLOP3.LUT UP3, UPT, UPT, UPT, UPT, 0x40, 0x4 ;  /* 0x000000000004789c */ /* 0x000fe20003f6e870 */
[----:B------:R-:W-:Y:S01]  /*3600*/  UMOV UR18, UR7 ;  /* 0x0000000700127c82 */ /* 0x000fe20008000000 */
[----:B------:R-:W-:-:S09]  /*3610*/  UMOV UR17, UR21 ;  /* 0x0000001500117c82 */ /* 0x000fd20008000000 */
.L_x_72:
[----:B--2---:R-:W-:Y:S01]  /*3620*/  ULEA UR9, UR17, UR8, 0x3 ;  /* 0x0000000811097291 */ /* 0x004fe2000f8e18ff */
[----:B---3--:R-:W-:Y:S11]  /*3630*/  @P2 BRA `(.L_x_70) ;  /* 0x00000000000c2947 */ /* 0x008ff60003800000 */
[----:B-1----:R-:W-:Y:S04]  /*3640*/  SHF.L.U32 R5, R2, 0x1f, RZ ;  /* 0x0000001f02057819 */ /* 0x002fe800000006ff */
[----:B------:R-:W1:Y:S02]  /*3650*/  SYNCS.PHASECHK.TRANS64.TRYWAIT P0, [UR9], R5 ;  /* 0x00000005ff0075a7 */ /* 0x000e640008001109 */
[----:B-1----:R-:W-:Y:S05]  /*3660*/  @!P0 BRA `(.L_x_71) ;  /* 0x0000004400d48947 */ /* 0x002fea0003800000 */
.L_x_70:
[----:B------:R-:W-:Y:S01]  /*3670*/  UISETP.NE.AND UP0, UPT, UR18, 0x1, UPT ;  /* 0x000000011200788c */ /* 0x000fe2000bf05270 */
[----:B------:R-:W-:Y:S01]  /*3680*/  PLOP3.LUT P2, PT, PT, PT, PT, 0x80, 0x8 ;  /* 0x000000000008781c */ /* 0x000fe20003f4f070 */
[----:B------:R-:W-:Y:S02]  /*3690*/  UIADD3 UR21, UPT, UPT, UR17, 0x1, URZ ;  /* 0x0000000111157890 */ /* 0x000fe4000fffe0ff */
[----:B------:R-:W-:Y:S02]  /*36a0*/  ULEA UR30, UR17, UR15, 0x8 ;  /* 0x0000000f111e7291 */ /* 0x000fe4000f8e40ff */
[----:B------:R-:W-:Y:S01]  /*36b0*/  UISETP.NE.AND UP1, UPT, UR21, 0x3, UPT ;  /* 0x000000031500788c */ /* 0x000fe2000bf25270 */
[----:B------:R-:W-:Y:S01]  /*36c0*/  PLOP3.LUT P0, PT, PT, PT, UP0, 0x80, 0x8 ;  /* 0x000000000008781c */ /* 0x000fe20003f0f008 */
[----:B------:R-:W-:Y:S02]  /*36d0*/  ULEA UR32, UR17, UR14, 0x8 ;  /* 0x0000000e11207291 */ /* 0x000fe4000f8e40ff */
[----:B------:R-:W-:Y:S02]  /*36e0*/  USEL UR16, URZ, 0x1, UP1 ;  /* 0x00000001ff107887 */ /* 0x000fe40008800000 */
[----:B------:R-:W-:Y:S02]  /*36f0*/  USEL UR21, UR21, URZ, UP1 ;  /* 0x000000ff15157287 */ /* 0x000fe40008800000 */
[----:B------:R-:W-:Y:S02]  /*3700*/  UIADD3 UR36, UPT, UPT, UR30, 0x2, URZ ;  /* 0x000000021e247890 */ /* 0x000fe4000fffe0ff */
[----:B------:R-:W-:Y:S01]  /*3710*/  @UP0 ULEA UR6, UR21, UR8, 0x3 ;  /* 0x0000000815060291 */ /* 0x000fe2000f8e18ff */
[----:B------:R-:W-:Y:S01]  /*3720*/  LOP3.LUT R2, R2, UR16, RZ, 0x3c, !PT ;  /* 0x0000001002027c12 */ /* 0x000fe2000f8e3cff */
[----:B------:R-:W-:Y:S02]  /*3730*/  UIADD3 UR34, UPT, UPT, UR32, 0x2, URZ ;  /* 0x0000000220227890 */ /* 0x000fe4000fffe0ff */
[----:B------:R-:W-:Y:S01]  /*3740*/  UIADD3 UR9, UPT, UPT, UR9, 0x18, URZ ;  /* 0x0000001809097890 */ /* 0x000fe2000fffe0ff */
[----:B-1----:R-:W-:Y:S01]  /*3750*/  @P0 SHF.L.U32 R0, R2, 0x1f, RZ ;  /* 0x0000001f02000819 */ /* 0x002fe200000006ff */
[----:B------:R-:W-:Y:S01]  /*3760*/  UMOV UR31, 0x80004020 ;  /* 0x80004020001f7882 */ /* 0x000fe20000000000 */
[----:B------:R-:W-:Y:S01]  /*3770*/  UMOV UR33, 0x80004020 ;  /* 0x8000402000217882 */ /* 0x000fe20000000000 */
[----:B------:R-:W-:Y:S01]  /*3780*/  UMOV UR37, 0x80004020 ;  /* 0x8000402000257882 */ /* 0x000fe20000000000 */
[----:B------:R2:W3:Y:S01]  /*3790*/  @P0 SYNCS.PHASECHK.TRANS64.TRYWAIT P2, [UR6], R0 ;  /* 0x00000000ff0005a7 */ /* 0x0004e20008041106 */
[----:B------:R-:W-:Y:S01]  /*37a0*/  UIADD3 UR20, UPT, UPT, UR20, 0x1, URZ ;  /* 0x0000000114147890 */ /* 0x000fe2000fffe0ff */
[----:B------:R2:W-:Y:S01]  /*37b0*/  UTCQMMA.2CTA gdesc[UR32], gdesc[UR30], tmem[UR11], tmem[UR28], idesc[UR29], UP3 ;  /* 0x00ff1c1e200075ea */ /* 0x0005e20009a0030b */
[----:B------:R-:W-:Y:S02]  /*37c0*/  UIADD3 UR18, UPT, UPT, UR18, -0x1, URZ ;  /* 0xffffffff12127890 */ /* 0x000fe4000fffe0ff */
[----:B------:R-:W-:Y:S02]  /*37d0*/  UISETP.NE.AND UP0, UPT, UR20, UR19, UPT ;  /* 0x000000131400728c */ /* 0x000fe4000bf05270 */
[----:B------:R-:W-:Y:S01]  /*37e0*/  UPLOP3.LUT UP3, UPT, UPT, UPT, UPT, 0x80, 0x8 ;  /* 0x000000000008789c */ /* 0x000fe20003f6f070 */
[----:B------:R-:W-:Y:S01]  /*37f0*/  UMOV UR35, 0x80004020 ;  /* 0x8000402000237882 */ /* 0x000fe20000000000 */
[----:B------:R-:W-:Y:S01]  /*3800*/  UMOV UR17, UR21 ;  /* 0x0000001500117c82 */ /* 0x000fe20008000000 */
[----:B------:R2:W-:Y:S01]  /*3810*/  UTCQMMA.2CTA gdesc[UR34], gdesc[UR36], tmem[UR11], tmem[UR26], idesc[UR27], UPT ;  /* 0x00ff1a24220075ea */ /* 0x0005e2000ba0030b */
[----:B------:R2:W-:Y:S03]  /*3820*/  UTCBAR.2CTA.MULTICAST [UR9], URZ, UR13 ;  /* 0x000000ff090073e9 */ /* 0x0005e6000820080d */
[----:B------:R-:W-:Y:S05]  /*3830*/  BRA.U UP0, `(.L_x_72) ;  /* 0xfffffffd00787547 */ /* 0x000fea000b83ffff */
.L_x_69:
[----:B------:R-:W-:Y:S01]  /*3840*/  UIADD3 UR10, UPT, UPT, UR10, 0x80, URZ ;  /* 0x000000800a0a7890 */ /* 0x000fe2000fffe0ff */
[----:B------:R-:W-:-:S08]  /*3850*/  UMOV UR20, UR19 ;  /* 0x0000001300147c82 */ /* 0x000fd00008000000 */
[----:B------:R4:W-:Y:S01]  /*3860*/  UTCBAR.2CTA.MULTICAST [UR10], URZ, UR12 ;  /* 0x000000ff0a0073e9 */ /* 0x0009e2000820080c */
[----:B------:R-:W-:Y:S02]  /*3870*/  NOP ;  /* 0x0000000000007918 */ /* 0x000fe40000000000 */
.L_x_67:
[----:B------:R-:W-:Y:S01]  /*3880*/  UIADD3 UR22, UPT, UPT, UR22, 0x1, URZ ;  /* 0x0000000116167890 */ /* 0x000fe2000fffe0ff */
[----:B------:R-:W-:-:S03]  /*3890*/  ISETP.NE.AND P0, PT, R8, 0x2, PT ;  /* 0x000000020800780c */ /* 0x000fc60003f05270 */
[----:B------:R-:W-:Y:S01]  /*38a0*/  UISETP.NE.AND UP0, UPT, UR22, 0x4, UPT ;  /* 0x000000041600788c */ /* 0x000fe2000bf05270 */
[----:B-12---:R-:W-:Y:S02]  /*38b0*/  SEL R0, RZ, 0x1, P0 ;  /* 0x00000001ff007807 */ /* 0x006fe40000000000 */
[----:B------:R-:W-:Y:S01]  /*38c0*/  SEL R8, R8, RZ, P0 ;  /* 0x000000ff08087207 */ /* 0x000fe20000000000 */
[----:B------:R-:W-:Y:S01]  /*38d0*/  USEL UR6, URZ, 0x1, UP0 ;  /* 0x00000001ff067887 */ /* 0x000fe20008000000 */
[----:B------:R-:W-:Y:S01]  /*38e0*/  LOP3.LUT R3, R3, R0, RZ, 0x3c, !PT ;  /* 0x0000000003037212 */ /* 0x000fe200078e3cff */
[----:B------:R-:W-:-:S04]  /*38f0*/  USEL UR22, UR22, URZ, UP0 ;  /* 0x000000ff16167287 */ /* 0x000fc80008000000 */
[----:B------:R-:W-:Y:S01]  /*3900*/  LOP3.LUT R9, R9, UR6, RZ, 0x3c, !PT ;  /* 0x0000000609097c12 */ /* 0x000fe2000f8e3cff */
[----:B------:R-:W-:Y:S07]  /*3910*/  @P1 BRA `(.L_x_73) ;  /* 0xfffffff800b01947 */ /* 0x000fee000383ffff */
[----:B------:R-:W1:Y:S01]  /*3920*/  S2UR UR6, SR_CgaCtaId ;  /* 0x00000000000679c3 */ /* 0x000e620000008800 */
[----:B------:R-:W-:Y:S01]  /*3930*/  ELECT P0, URZ, PT ;  /* 0x0000000000ff782f */ /* 0x000fe20003800000 */
[----:B------:R-:W-:Y:S01]  /*3940*/  HFMA2 R0, -RZ, RZ, 0, 5.9604644775390625e-08 ;  /* 0x00000001ff007431 */ /* 0x000fe200000001ff */
[----:B------:R-:W-:-:S05]  /*3950*/  UMOV UR7, 0x40 ;  /* 0x0000004000077882 */ /* 0x000fca0000000000 */
[----:B------:R-:W-:Y:S01]  /*3960*/  UVIRTCOUNT.DEALLOC.SMPOOL 0x80 ;  /* 0x000000800000784c */ /* 0x000fe20000000000 */
[----:B------:R-:W-:Y:S02]  /*3970*/  UISETP.NE.AND UP0, UPT, UR5, URZ, UPT ;  /* 0x000000ff0500728c */ /* 0x000fe4000bf05270 */
[----:B-1----:R-:W-:-:S09]  /*3980*/  ULEA UR6, UR6, UR7, 0x18 ;  /* 0x0000000706067291 */ /* 0x002fd2000f8ec0ff */
[----:B------:R1:W-:Y:S01]  /*3990*/  @P0 STS.U8 [UR6+0x1c], R0 ;  /* 0x00001c00ff000988 */ /* 0x0003e20008000006 */
[----:B------:R-:W-:Y:S05]  /*39a0*/  BRA.U UP0, `(.L_x_74) ;  /* 0x0000000100a07547 */ /* 0x000fea000b800000 */
[----:B------:R-:W-:Y:S01]  /*39b0*/  UIADD3 UR5, UPT, UPT, UR8, 0xa0, URZ ;  /* 0x000000a008057890 */ /* 0x000fe2000fffe0ff */
[----:B------:R-:W-:-:S03]  /*39c0*/  SHF.L.U32 R3, R9, 0x1f, RZ ;  /* 0x0000001f09037819 */ /* 0x000fc600000006ff */
[----:B------:R-:W-:-:S09]  /*39d0*/  ULEA UR7, UR22, UR5, 0x3 ;  /* 0x0000000516077291 */ /* 0x000fd2000f8e18ff */
[----:B------:R-:W2:Y:S02]  /*39e0*/  SYNCS.PHASECHK.TRANS64.TRYWAIT P0, [UR7], R3 ;  /* 0x00000003ff0075a7 */ /* 0x000ea40008001107 */
[----:B--2---:R-:W-:Y:S05]  /*39f0*/  @!P0 BRA `(.L_x_75) ;  /* 0x0000004400088947 */ /* 0x004fea0003800000 */
.L_x_143:
[----:B------:R-:W-:-:S04]  /*3a00*/  UIADD3 UR9, UPT, UPT, UR22, 0x1, URZ ;  /* 0x0000000116097890 */ /* 0x000fc8000fffe0ff */
[----:B------:R-:W-:-:S04]  /*3a10*/  UISETP.NE.AND UP1, UPT, UR9, 0x4, UPT ;  /* 0x000000040900788c */ /* 0x000fc8000bf25270 */
[----:B----4-:R-:W-:Y:S02]  /*3a20*/  USEL UR10, URZ, 0x1, UP1 ;  /* 0x00000001ff0a7887 */ /* 0x010fe40008800000 */
[----:B------:R-:W-:-:S04]  /*3a30*/  USEL UR9, UR9, URZ, UP1 ;  /* 0x000000ff09097287 */ /* 0x000fc80008800000 */
[----:B------:R-:W-:Y:S01]  /*3a40*/  ULEA UR7, UR9, UR5, 0x3 ;  /* 0x0000000509077291 */ /* 0x000fe2000f8e18ff */
[----:B------:R-:W-:-:S04]  /*3a50*/  LOP3.LUT R2, R9, UR10, RZ, 0x3c, !PT ;  /* 0x0000000a09027c12 */ /* 0x000fc8000f8e3cff */
[----:B-1----:R-:W-:-:S04]  /*3a60*/  SHF.L.U32 R3, R2, 0x1f, RZ ;  /* 0x0000001f02037819 */ /* 0x002fc800000006ff */
[----:B------:R-:W1:Y:S02]  /*3a70*/  SYNCS.PHASECHK.TRANS64.TRYWAIT P0, [UR7], R3 ;  /* 0x00000003ff0075a7 */ /* 0x000e640008001107 */
[----:B-1----:R-:W-:Y:S05]  /*3a80*/  @!P0 BRA `(.L_x_76) ;  /* 0x0000004000fc8947 */ /* 0x002fea0003800000 */
.L_x_145:
        /* <DEDUP_REMOVED lines=9> */
.L_x_147:
[----:B------:R-:W-:-:S04]  /*3b20*/  UIADD3 UR9, UPT, UPT, UR9, 0x1, URZ ;  /* 0x0000000109097890 */ /* 0x000fc8000fffe0ff */
[----:B------:R-:W-:-:S04]  /*3b30*/  UISETP.NE.AND UP1, UPT, UR9, 0x4, UPT ;  /* 0x000000040900788c */ /* 0x000fc8000bf25270 */
[----:B------:R-:W-:Y:S02]  /*3b40*/  USEL UR7, URZ, 0x1, UP1 ;  /* 0x00000001ff077887 */ /* 0x000fe40008800000 */
[----:B------:R-:W-:-:S04]  /*3b50*/  USEL UR9, UR9, URZ, UP1 ;  /* 0x000000ff09097287 */ /* 0x000fc80008800000 */
[----:B------:R-:W-:Y:S01]  /*3b60*/  ULEA UR9, UR9, UR5, 0x3 ;  /* 0x0000000509097291 */ /* 0x000fe2000f8e18ff */
[----:B-1----:R-:W-:-:S04]  /*3b70*/  LOP3.LUT R3, R2, UR7, RZ, 0x3c, !PT ;  /* 0x0000000702037c12 */ /* 0x002fc8000f8e3cff */
[----:B------:R-:W-:Y:S01]  /*3b80*/  SHF.L.U32 R3, R3, 0x1f, RZ ;  /* 0x0000001f03037819 */ /* 0x000fe200000006ff */
[----:B------:R-:W-:-:S04]  /*3b90*/  IMAD.U32 R0, RZ, RZ, UR9 ;  /* 0x00000009ff007e24 */ /* 0x000fc8000f8e00ff */
[----:B------:R1:W2:Y:S03]  /*3ba0*/  SYNCS.PHASECHK.TRANS64.TRYWAIT P0, [R0+URZ], R3 ;  /* 0x00000003000075a7 */ /* 0x0002a600080011ff */
[----:B--2---:R-:W-:Y:S05]  /*3bb0*/  @!P0 NANOSLEEP.SYNCS 0x989680 ;  /* 0x009896800000895d */ /* 0x004fea0003900000 */
[----:B------:R-:W2:Y:S02]  /*3bc0*/  @!P0 SYNCS.PHASECHK.TRANS64 P0, [R0+URZ], R3 ;  /* 0x00000003000085a7 */ /* 0x000ea400080010ff */
[----:B--2---:R-:W-:Y:S05]  /*3bd0*/  @P0 BRA `(.L_x_78) ;  /* 0x0000000000200947 */ /* 0x004fea0003800000 */
.L_x_79:
[----:B--2---:R2:W4:Y:S02]  /*3be0*/  SYNCS.PHASECHK.TRANS64.TRYWAIT P0, [R0+URZ], R3 ;  /* 0x00000003000075a7 */ /* 0x00452400080011ff */
[----:B----4-:R-:W-:Y:S05]  /*3bf0*/  @!P0 NANOSLEEP.SYNCS 0x989680 ;  /* 0x009896800000895d */ /* 0x010fea0003900000 */
[----:B------:R-:W4:Y:S02]  /*3c00*/  @!P0 SYNCS.PHASECHK.TRANS64 P0, [R0+URZ], R3 ;  /* 0x00000003000085a7 */ /* 0x000f2400080010ff */
[----:B----4-:R-:W-:Y:S05]  /*3c10*/  @!P0 BRA `(.L_x_79) ;  /* 0xfffffffc00f08947 */ /* 0x010fea000383ffff */
[----:B------:R-:W-:Y:S05]  /*3c20*/  BRA `(.L_x_78) ;  /* 0x00000000000c7947 */ /* 0x000fea0003800000 */
.L_x_74:
[----:B------:R-:W-:-:S04]  /*3c30*/  UIADD3 UR5, UPT, UPT, UR8, 0xe0, URZ ;  /* 0x000000e008057890 */ /* 0x000fc8000fffe0ff */
[----:B------:R-:W-:-:S09]  /*3c40*/  UPRMT UR5, UR4, 0x654, UR5 ;  /* 0x0000065404057896 */ /* 0x000fd20008000005 */
[----:B------:R-:W-:Y:S03]  /*3c50*/  SYNCS.ARRIVE.TRANS64.RED.A1T0 RZ, [UR5], RZ ;  /* 0x000000ffffff79a7 */ /* 0x000fe60008100405 */
.L_x_78:
[----:B-12---:R-:W-:Y:S01]  /*3c60*/  SHF.L.U32 R3, RZ, 0x1f, RZ ;  /* 0x0000001fff037819 */ /* 0x006fe200000006ff */
[----:B------:R-:W-:Y:S01]  /*3c70*/  UIADD3 UR5, UPT, UPT, UR8, 0xe0, URZ ;  /* 0x000000e008057890 */ /* 0x000fe2000fffe0ff */
[----:B------:R-:W-:Y:S02]  /*3c80*/  PLOP3.LUT P0, PT, PT, PT, UP0, 0x80, 0x8 ;  /* 0x000000000008781c */ /* 0x000fe40003f0f008 */
[----:B------:R-:W1:Y:S02]  /*3c90*/  SYNCS.PHASECHK.TRANS64.TRYWAIT P1, [UR8+0xe0], R3 ;  /* 0x0000e003ff0075a7 */ /* 0x000e640008021108 */
[----:B-1----:R-:W-:Y:S09]  /*3ca0*/  @!P1 BRA `(.L_x_80) ;  /* 0x0000004000a49947 */ /* 0x002ff20003800000 */
.L_x_149:
[----:B------:R-:W-:Y:S01]  /*3cb0*/  @!UP0 UPRMT UR5, UR4, 0x654, UR5 ;  /* 0x0000065404058896 */ /* 0x000fe20008000005 */
[----:B------:R-:W-:Y:S02]  /*3cc0*/  UMOV UR8, 0xffff ;  /* 0x0000ffff00087882 */ /* 0x000fe40000000000 */
[----:B------:R-:W-:-:S06]  /*3cd0*/  UMOV UR4, 0x1 ;  /* 0x0000000100047882 */ /* 0x000fcc0000000000 */
[----:B------:R-:W-:Y:S01]  /*3ce0*/  @!P0 SYNCS.ARRIVE.TRANS64.RED.A1T0 RZ, [UR5], RZ ;  /* 0x000000ffffff89a7 */ /* 0x000fe20008100405 */
[----:B------:R-:W-:Y:S01]  /*3cf0*/  NOP ;  /* 0x0000000000007918 */ /* 0x000fe20000000000 */
[----:B-1----:R-:W1:Y:S01]  /*3d00*/  LDS R0, [UR6+0x14] ;  /* 0x00001406ff007984 */ /* 0x002e620008000800 */
[----:B------:R-:W-:-:S04]  /*3d10*/  ULOP3.LUT UR5, UR24, 0xffff, URZ, 0xc0, !UPT ;  /* 0x0000ffff18057892 */ /* 0x000fc8000f8ec0ff */
[----:B------:R-:W-:-:S04]  /*3d20*/  USHF.R.U32.HI UR5, URZ, 0x5, UR5 ;  /* 0x00000005ff057899 */ /* 0x000fc80008011605 */
[----:B------:R-:W-:Y:S02]  /*3d30*/  USHF.L.U32 UR8, UR8, UR5, URZ ;  /* 0x0000000508087299 */ /* 0x000fe400080006ff */
[----:B------:R-:W-:-:S04]  /*3d40*/  USHF.L.U32 UR4, UR4, UR5, URZ ;  /* 0x0000000504047299 */ /* 0x000fc800080006ff */
[----:B-1----:R-:W-:-:S04]  /*3d50*/  LOP3.LUT R0, R0, UR8, RZ, 0xc0, !PT ;  /* 0x0000000800007c12 */ /* 0x002fc8000f8ec0ff */
[----:B------:R-:W-:-:S13]  /*3d60*/  ISETP.NE.AND P0, PT, R0, UR8, PT ;  /* 0x0000000800007c0c */ /* 0x000fda000bf05270 */
[----:B------:R-:W-:Y:S05]  /*3d70*/  @P0 BRA `(.L_x_81) ;  /* 0x0000000000580947 */ /* 0x000fea0003800000 */
[----:B------:R-:W1:Y:S02]  /*3d80*/  LDS R0, [UR6+0x18] ;  /* 0x00001806ff007984 */ /* 0x000e640008000800 */
[----:B-1----:R-:W-:-:S04]  /*3d90*/  LOP3.LUT R0, R0, UR4, RZ, 0xc0, !PT ;  /* 0x0000000400007c12 */ /* 0x002fc8000f8ec0ff */
[----:B------:R-:W-:-:S13]  /*3da0*/  ISETP.NE.AND P0, PT, R0, UR4, PT ;  /* 0x0000000400007c0c */ /* 0x000fda000bf05270 */
[----:B------:R-:W-:Y:S05]  /*3db0*/  @P0 BRA `(.L_x_82) ;  /* 0x00000000003c0947 */ /* 0x000fea0003800000 */
[----:B------:R-:W1:Y:S01]  /*3dc0*/  S2R R2, SR_LANEID ;  /* 0x0000000000027919 */ /* 0x000e620000000000 */
[----:B------:R-:W-:Y:S01]  /*3dd0*/  ULOP3.LUT UR8, URZ, UR8, URZ, 0x33, !UPT ;  /* 0x00000008ff087292 */ /* 0x000fe2000f8e33ff */
[----:B------:R-:W-:Y:S01]  /*3de0*/  LOP3.LUT R4, RZ, UR4, RZ, 0x33, !PT ;  /* 0x00000004ff047c12 */ /* 0x000fe2000f8e33ff */
[----:B------:R-:W-:Y:S02]  /*3df0*/  VOTEU.ANY UR7, UPT, PT ;  /* 0x0000000000077886 */ /* 0x000fe400038e0100 */
[----:B------:R-:W-:Y:S01]  /*3e00*/  UFLO.U32 UR7, UR7 ;  /* 0x00000007000772bd */ /* 0x000fe200080e0000 */
[----:B------:R-:W2:Y:S01]  /*3e10*/  REDUX UR4, R4 ;  /* 0x00000000040473c4 */ /* 0x000ea20000000000 */
[----:B------:R-:W-:-:S06]  /*3e20*/  IMAD.U32 R0, RZ, RZ, UR8 ;  /* 0x00000008ff007e24 */ /* 0x000fcc000f8e00ff */
[----:B------:R1:W-:Y:S01]  /*3e30*/  UTCATOMSWS.AND URZ, UR8 ;  /* 0x0000000800ff79e3 */ /* 0x0003e20008000000 */
[----:B------:R-:W3:Y:S01]  /*3e40*/  REDUX UR5, R0 ;  /* 0x00000000000573c4 */ /* 0x000ee20000000000 */
[----:B-1----:R-:W-:Y:S01]  /*3e50*/  ISETP.EQ.U32.AND P0, PT, R2, UR7, PT ;  /* 0x0000000702007c0c */ /* 0x002fe2000bf02070 */
[----:B--2---:R-:W-:Y:S01]  /*3e60*/  IMAD.U32 R2, RZ, RZ, UR4 ;  /* 0x00000004ff027e24 */ /* 0x004fe2000f8e00ff */
[----:B---3--:R-:W-:-:S11]  /*3e70*/  MOV R3, UR5 ;  /* 0x0000000500037c02 */ /* 0x008fd60008000f00 */
[----:B------:R1:W-:Y:S04]  /*3e80*/  @P0 ATOMS.AND RZ, [UR6+0x14], R3 ;  /* 0x00001403ffff098c */ /* 0x0003e8000a800006 */
[----:B------:R1:W-:Y:S01]  /*3e90*/  @P0 ATOMS.AND RZ, [UR6+0x18], R2 ;  /* 0x00001802ffff098c */ /* 0x0003e2000a800006 */
[----:B------:R-:W-:Y:S05]  /*3ea0*/  BRA `(.L_x_83) ;  /* 0x0000000000147947 */ /* 0x000fea0003800000 */
.L_x_82:
[----:B------:R-:W-:Y:S02]  /*3eb0*/  MOV R2, 0x3ed0 ;  /* 0x00003ed000027802 */ /* 0x000fe40000000f00 */
[----:B---345:R-:W-:Y:S05]  /*3ec0*/  CALL.REL.NOINC `($__internal_0_$__cuda_sm10x_tcgen05_guardrail_trap_col_being_dealloced_not_returned_by_alloc) ;  /* 0x0000004000f87944 */ /* 0x038fea0003c00000 */
[----:B------:R-:W-:Y:S05]  /*3ed0*/  BRA `(.L_x_83) ;  /* 0x0000000000087947 */ /* 0x000fea0003800000 */
.L_x_81:
[----:B------:R-:W-:Y:S02]  /*3ee0*/  MOV R2, 0x3f00 ;  /* 0x00003f0000027802 */ /* 0x000fe40000000f00 */
[----:B---345:R-:W-:Y:S05]  /*3ef0*/  CALL.REL.NOINC `($__internal_2_$__cuda_sm10x_tcgen05_guardrail_trap_unallocated_columns_being_dealloced) ;  /* 0x0000004400047944 */ /* 0x038fea0003c00000 */
.L_x_83:
[----:B------:R-:W-:Y:S01]  /*3f00*/  NOP ;  /* 0x0000000000007918 */ /* 0x000fe20000000000 */
[----:B----4-:R-:W-:Y:S05]  /*3f10*/  EXIT ;  /* 0x000000000000794d */ /* 0x010fea0003800000 */
.L_x_54:
[----:B------:R-:W-:-:S09]  /*3f20*/  UISETP.NE.OR UP5, UPT, UR10, 0x3, !UP5 ;  /* 0x000000030a00788c */ /* 0x000fd2000efa5670 */
[----:B------:R-:W-:Y:S05]  /*3f30*/  BRA.U UP5, `(.L_x_84) ;  /* 0x0000000d05707547 */ /* 0x000fea000b800000 */
[----:B------:R-:W1:Y:S01]  /*3f40*/  LDC R0, c[0x0][0xb30] ;  /* 0x0002cc00ff007b82 */ /* 0x000e620000000800 */
[----:B------:R-:W2:Y:S01]  /*3f50*/  LDCU.64 UR8, c[0x0][0x888] ;  /* 0x00011100ff0877ac */ /* 0x000ea20008000a00 */
[----:B------:R-:W-:Y:S02]  /*3f60*/  HFMA2 R29, -RZ, RZ, 0, 0 ;  /* 0x00000000ff1d7431 */ /* 0x000fe400000001ff */
[----:B------:R-:W-:Y:S01]  /*3f70*/  IMAD.MOV.U32 R31, RZ, RZ, 0x1 ;  /* 0x00000001ff1f7424 */ /* 0x000fe200078e00ff */
[----:B------:R-:W-:Y:S01]  /*3f80*/  MOV R23, 0x1000 ;  /* 0x0000100000177802 */ /* 0x000fe20000000f00 */
[----:B------:R-:W3:Y:S01]  /*3f90*/  LDCU.64 UR4, c[0x0][0x890] ;  /* 0x00011200ff0477ac */ /* 0x000ee20008000a00 */
[----:B------:R-:W-:Y:S01]  /*3fa0*/  IMAD.MOV.U32 R30, RZ, RZ, RZ ;  /* 0x000000ffff1e7224 */ /* 0x000fe200078e00ff */
[----:B------:R-:W4:Y:S01]  /*3fb0*/  LDC R19, c[0x0][0x370] ;  /* 0x0000dc00ff137b82 */ /* 0x000f220000000800 */
[----:B------:R-:W-:Y:S01]  /*3fc0*/  UMOV UR7, 0x400 ;  /* 0x0000040000077882 */ /* 0x000fe20000000000 */
[----:B------:R-:W-:-:S02]  /*3fd0*/  UPLOP3.LUT UP1, UPT, UPT, UPT, UPT, 0x40, 0x4 ;  /* 0x000000000004789c */ /* 0x000fc40003f2e870 */
[----:B------:R-:W-:-:S04]  /*3fe0*/  ULEA UR7, UR37, UR7, 0x18 ;  /* 0x0000000725077291 */ /* 0x000fc8000f8ec0ff */
[----:B------:R-:W4:Y:S01]  /*3ff0*/  LDC R2, c[0x0][0xb0c] ;  /* 0x0002c300ff027b82 */ /* 0x000f220000000800 */
[----:B------:R-:W-:Y:S02]  /*4000*/  UIADD3 UR13, UPT, UPT, UR7, 0x38, URZ ;  /* 0x00000038070d7890 */ /* 0x000fe4000fffe0ff */
[----:B--2---:R-:W-:Y:S02]  /*4010*/  UISETP.NE.U32.AND UP3, UPT, UR8, URZ, UPT ;  /* 0x000000ff0800728c */ /* 0x004fe4000bf65070 */
[----:B------:R-:W-:Y:S02]  /*4020*/  UIADD3 UR25, UPT, UPT, UR7, 0x30, URZ ;  /* 0x0000003007197890 */ /* 0x000fe4000fffe0ff */
[----:B---3--:R-:W-:Y:S01]  /*4030*/  UISETP.NE.U32.AND UP4, UPT, UR4, URZ, UPT ;  /* 0x000000ff0400728c */ /* 0x008fe2000bf85070 */
[----:B------:R-:W2:Y:S01]  /*4040*/  LDC R18, c[0x0][0xb20] ;  /* 0x0002c800ff127b82 */ /* 0x000ea20000000800 */
[----:B-1----:R-:W-:Y:S01]  /*4050*/  ISETP.NE.AND P1, PT, R0, 0x1, PT ;  /* 0x000000010000780c */ /* 0x002fe20003f25270 */
[----:B------:R-:W-:-:S02]  /*4060*/  UISETP.NE.AND.EX UP3, UPT, UR9, URZ, UPT, UP3 ;  /* 0x000000ff0900728c */ /* 0x000fc4000bf65330 */
[----:B------:R-:W-:Y:S02]  /*4070*/  UPRMT UR13, UR37, 0x654, UR13 ;  /* 0x00000654250d7896 */ /* 0x000fe4000800000d */
[----:B------:R-:W-:Y:S02]  /*4080*/  UISETP.NE.AND.EX UP4, UPT, UR5, URZ, UPT, UP4 ;  /* 0x000000ff0500728c */ /* 0x000fe4000bf85340 */
[----:B------:R-:W1:Y:S08]  /*4090*/  LDC.64 R32, c[0x0][0x348] ;  /* 0x0000d200ff207b82 */ /* 0x000e700000000a00 */
[----:B------:R-:W3:Y:S08]  /*40a0*/  LDC.64 R16, c[0x0][0xb10] ;  /* 0x0002c400ff107b82 */ /* 0x000ef00000000a00 */
[----:B------:R-:W1:Y:S08]  /*40b0*/  LDC.64 R6, c[0x0][0xb18] ;  /* 0x0002c600ff067b82 */ /* 0x000e700000000a00 */
[----:B------:R-:W1:Y:S08]  /*40c0*/  LDC.64 R4, c[0x0][0xb28] ;  /* 0x0002ca00ff047b82 */ /* 0x000e700000000a00 */
[----:B--2-4-:R-:W1:Y:S02]  /*40d0*/  LDC R22, c[0x0][0x374] ;  /* 0x0000dd00ff167b82 */ /* 0x014e640000000800 */
.L_x_93:
[C---:B------:R-:W-:Y:S02]  /*40e0*/  LEA R0, R30.reuse, UR7, 0x3 ;  /* 0x000000071e007c11 */ /* 0x040fe4000f8e18ff */
[----:B------:R-:W-:Y:S02]  /*40f0*/  SHF.L.U32 R3, R29, 0x1f, RZ ;  /* 0x0000001f1d037819 */ /* 0x000fe400000006ff */
[----:B------:R-:W-:Y:S02]  /*4100*/  LEA R24, R30, UR7, 0x4 ;  /* 0x000000071e187c11 */ /* 0x000fe4000f8e20ff */
[----:B--2---:R-:W2:Y:S02]  /*4110*/  SYNCS.PHASECHK.TRANS64.TRYWAIT P0, [R0+URZ+0x60], R3 ;  /* 0x00006003000075a7 */ /* 0x004ea400080011ff */
[----:B--2---:R-:W-:Y:S05]  /*4120*/  @!P0 BRA `(.L_x_85) ;  /* 0x0000003c009c8947 */ /* 0x004fea0003800000 */
.L_x_150:
[----:B------:R-:W-:Y:S01]  /*4130*/  ISETP.GE.AND P0, PT, R40, 0x1, PT ;  /* 0x000000012800780c */ /* 0x000fe20003f06270 */
[----:B------:R-:W4:Y:S01]  /*4140*/  LDS.128 R24, [R24+0xf0] ;  /* 0x0000f00018187984 */ /* 0x000f220000000c00 */
[----:B--2---:R-:W-:Y:S01]  /*4150*/  VIADD R0, R0, 0x70 ;  /* 0x0000007000007836 */ /* 0x004fe20000000000 */
[----:B------:R-:W-:Y:S01]  /*4160*/  @!PT LDS RZ, [RZ] ;  /* 0x00000000fffff984 */ /* 0x000fe20000000800 */
[----:B------:R-:W-:Y:S01]  /*4170*/  @!PT LDS RZ, [RZ] ;  /* 0x00000000fffff984 */ /* 0x000fe20000000800 */
[----:B------:R-:W-:Y:S01]  /*4180*/  @!PT LDS RZ, [RZ] ;  /* 0x00000000fffff984 */ /* 0x000fe20000000800 */
[----:B------:R-:W-:Y:S01]  /*4190*/  @!PT LDS RZ, [RZ] ;  /* 0x00000000fffff984 */ /* 0x000fe20000000800 */
[----:B------:R2:W-:Y:S06]  /*41a0*/  MEMBAR.ALL.CTA ;  /* 0x0000000000007992 */ /* 0x0005ec0000008000 */
[----:B--2---:R-:W2:Y:S01]  /*41b0*/  FENCE.VIEW.ASYNC.S ;  /* 0x00000000000073c6 */ /* 0x004ea20000000000 */
[----:B------:R-:W-:Y:S04]  /*41c0*/  PRMT R0, RZ, 0x654, R0 ;  /* 0x00000654ff007816 */ /* 0x000fe80000000000 */
[----:B--2---:R2:W-:Y:S01]  /*41d0*/  SYNCS.ARRIVE.TRANS64.RED.A1T0 RZ, [R0+URZ], RZ ;  /* 0x000000ff00ff79a7 */ /* 0x0045e200081004ff */
[----:B----4-:R-:W-:Y:S11]  /*41e0*/  LOP3.LUT P3, RZ, R26, 0x1, RZ, 0xc0, !PT ;  /* 0x000000011aff7812 */ /* 0x010ff6000786c0ff */
[----:B------:R-:W-:Y:S02]  /*41f0*/  @!UPT UIADD3 URZ, UPT, UPT, URZ, URZ, URZ ;  /* 0x000000fffffff290 */ /* 0x000fe4000fffe0ff */
[----:B------:R-:W-:Y:S02]  /*4200*/  @P3 MOV R13, R24 ;  /* 0x00000018000d3202 */ /* 0x000fe40000000f00 */
[----:B------:R-:W-:Y:S01]  /*4210*/  @P3 LOP3.LUT R8, R25, 0xffff, RZ, 0xc0, !PT ;  /* 0x0000ffff19083812 */ /* 0x000fe200078ec0ff */
[----:B--2---:R-:W-:Y:S06]  /*4220*/  @!P0 BRA `(.L_x_86) ;  /* 0x0000000000a48947 */ /* 0x004fec0003800000 */
[----:B-1----:R-:W-:Y:S01]  /*4230*/  IMAD.HI.U32 R35, R22, R7, RZ ;  /* 0x0000000716237227 */ /* 0x002fe200078e00ff */
[----:B------:R-:W-:Y:S02]  /*4240*/  ISETP.NE.AND P0, PT, R6, 0x1, PT ;  /* 0x000000010600780c */ /* 0x000fe40003f05270 */
[----:B------:R-:W-:Y:S01]  /*4250*/  ISETP.NE.AND P2, PT, R40, 0x1, PT ;  /* 0x000000012800780c */ /* 0x000fe20003f45270 */
[----:B---3--:R-:W-:Y:S01]  /*4260*/  IMAD.HI.U32 R34, R19, R16, RZ ;  /* 0x0000001013227227 */ /* 0x008fe200078e00ff */
[----:B------:R-:W-:Y:S02]  /*4270*/  SHF.R.U32.HI R35, RZ, R18, R35 ;  /* 0x00000012ff237219 */ /* 0x000fe40000011623 */
[----:B------:R-:W-:Y:S01]  /*4280*/  ISETP.NE.AND P4, PT, R2, 0x1, PT ;  /* 0x000000010200780c */ /* 0x000fe20003f85270 */
[----:B------:R-:W-:Y:S01]  /*4290*/  IMAD.HI.U32 R36, R13, R16, RZ ;  /* 0x000000100d247227 */ /* 0x000fe200078e00ff */
[----:B------:R-:W-:Y:S02]  /*42a0*/  SHF.R.U32.HI R34, RZ, R17, R34 ;  /* 0x00000011ff227219 */ /* 0x000fe40000011622 */
[----:B------:R-:W-:Y:S01]  /*42b0*/  SEL R3, R22, R35, !P0 ;  /* 0x0000002316037207 */ /* 0x000fe20004000000 */
[C---:B------:R-:W-:Y:S01]  /*42c0*/  IMAD.HI.U32 R35, R8.reuse, R7, RZ ;  /* 0x0000000708237227 */ /* 0x040fe200078e00ff */
[----:B------:R-:W-:Y:S02]  /*42d0*/  SEL R11, R19, R34, !P4 ;  /* 0x00000022130b7207 */ /* 0x000fe40006000000 */
[----:B------:R-:W-:Y:S01]  /*42e0*/  SHF.R.U32.HI R36, RZ, R17, R36 ;  /* 0x00000011ff247219 */ /* 0x000fe20000011624 */
[----:B------:R-:W-:Y:S01]  /*42f0*/  IMAD.HI.U32 R38, R3, R4, RZ ;  /* 0x0000000403267227 */ /* 0x000fe200078e00ff */
[----:B------:R-:W-:Y:S03]  /*4300*/  SHF.R.U32.HI R35, RZ, R18, R35 ;  /* 0x00000012ff237219 */ /* 0x000fe60000011623 */
[----:B------:R-:W-:Y:S01]  /*4310*/  IMAD.HI.U32 R34, R11, R4, RZ ;  /* 0x000000040b227227 */ /* 0x000fe200078e00ff */
[----:B------:R-:W-:Y:S02]  /*4320*/  @P2 SHF.R.U32.HI R3, RZ, R5, R38 ;  /* 0x00000005ff032219 */ /* 0x000fe40000011626 */
[----:B------:R-:W-:Y:S02]  /*4330*/  SEL R9, R8, R35, !P0 ;  /* 0x0000002308097207 */ /* 0x000fe40004000000 */
[----:B------:R-:W-:Y:S01]  /*4340*/  @P2 SHF.R.U32.HI R11, RZ, R5, R34 ;  /* 0x00000005ff0b2219 */ /* 0x000fe20000011622 */
[C---:B------:R-:W-:Y:S01]  /*4350*/  IMAD R10, R40.reuse, R3, RZ ;  /* 0x00000003280a7224 */ /* 0x040fe200078e02ff */
[----:B------:R-:W-:Y:S01]  /*4360*/  SEL R3, R13, R36, !P4 ;  /* 0x000000240d037207 */ /* 0x000fe20006000000 */
[C---:B------:R-:W-:Y:S03]  /*4370*/  IMAD.HI.U32 R14, R9.reuse, R4, RZ ;  /* 0x00000004090e7227 */ /* 0x040fe600078e00ff */
[----:B------:R-:W-:Y:S01]  /*4380*/  ISETP.GE.AND P0, PT, R9, R10, PT ;  /* 0x0000000a0900720c */ /* 0x000fe20003f06270 */
[C---:B------:R-:W-:Y:S01]  /*4390*/  IMAD R12, R40.reuse, R11, RZ ;  /* 0x0000000b280c7224 */ /* 0x040fe200078e02ff */
[-C--:B------:R-:W-:Y:S04]  /*43a0*/  SHF.R.U32.HI R14, RZ, R5.reuse, R14 ;  /* 0x00000005ff0e7219 */ /* 0x080fe8000001160e */
[----:B------:R-:W-:Y:S02]  /*43b0*/  ISETP.GE.OR P0, PT, R3, R12, P0 ;  /* 0x0000000c0300720c */ /* 0x000fe40000706670 */
[----:B------:R-:W-:Y:S05]  /*43c0*/  SEL R15, R9, R14, !P2 ;  /* 0x0000000e090f7207 */ /* 0x000fea0005000000 */
[----:B------:R-:W-:Y:S04]  /*43d0*/  IMAD.MOV R14, RZ, RZ, -R15 ;  /* 0x000000ffff0e7224 */ /* 0x000fe800078e0a0f */
[----:B------:R-:W-:Y:S02]  /*43e0*/  IMAD R14, R40, R14, R9 ;  /* 0x0000000e280e7224 */ /* 0x000fe400078e0209 */
[C---:B------:R-:W-:Y:S05]  /*43f0*/  @!P0 IMAD.HI.U32 R10, R3.reuse, R4, RZ ;  /* 0x00000004030a8227 */ /* 0x040fea00078e00ff */
[----:B------:R-:W-:Y:S04]  /*4400*/  @!P0 SHF.R.U32.HI R10, RZ, R5, R10 ;  /* 0x00000005ff0a8219 */ /* 0x000fe8000001160a */
[----:B------:R-:W-:Y:S01]  /*4410*/  @!P0 SEL R0, R3, R10, !P2 ;  /* 0x0000000a03008207 */ /* 0x000fe20005000000 */
[----:B------:R-:W-:Y:S03]  /*4420*/  IMAD.MOV R10, RZ, RZ, -R3 ;  /* 0x000000ffff0a7224 */ /* 0x000fe600078e0a03 */
[----:B------:R-:W-:Y:S01]  /*4430*/  @!P0 IADD3 R15, PT, PT, R15, -R0, RZ ;  /* 0x800000000f0f8210 */ /* 0x000fe20007ffe0ff */
[----:B------:R-:W-:Y:S01]  /*4440*/  @!P0 IMAD R0, R11, R14, R0 ;  /* 0x0000000e0b008224 */ /* 0x000fe200078e0200 */
[----:B------:R-:W-:Y:S01]  /*4450*/  IADD3 R11, PT, PT, -R9, RZ, RZ ;  /* 0x000000ff090b7210 */ /* 0x000fe20007ffe1ff */
[----:B------:R-:W-:Y:S02]  /*4460*/  IMAD R13, R2, R10, R13 ;  /* 0x0000000a020d7224 */ /* 0x000fe400078e020d */
[----:B------:R-:W-:Y:S02]  /*4470*/  @!P0 IMAD R9, R15, R40, R3 ;  /* 0x000000280f098224 */ /* 0x000fe400078e0203 */
[----:B------:R-:W-:Y:S02]  /*4480*/  @!P0 IMAD.MOV.U32 R3, RZ, RZ, R0 ;  /* 0x000000ffff038224 */ /* 0x000fe400078e0000 */
[----:B------:R-:W-:Y:S02]  /*4490*/  IMAD R8, R6, R11, R8 ;  /* 0x0000000b06087224 */ /* 0x000fe400078e0208 */
[----:B------:R-:W-:Y:S02]  /*44a0*/  IMAD R13, R3, R2, R13 ;  /* 0x00000002030d7224 */ /* 0x000fe400078e020d */
[----:B------:R-:W-:Y:S02]  /*44b0*/  IMAD R8, R9, R6, R8 ;  /* 0x0000000609087224 */ /* 0x000fe400078e0208 */
.L_x_86:
[----:B------:R-:W-:Y:S05]  /*44c0*/  BRA.U UP1, `(.L_x_87) ;  /* 0x0000000101107547 */ /* 0x000fea000b800000 */
[----:B------:R-:W-:Y:S04]  /*44d0*/  MOV R0, UR6 ;  /* 0x0000000600007c02 */ /* 0x000fe80008000f00 */
[----:B------:R-:W-:Y:S04]  /*44e0*/  SHF.L.U32 R3, R0, 0x1f, RZ ;  /* 0x0000001f00037819 */ /* 0x000fe800000006ff */
[----:B------:R-:W2:Y:S02]  /*44f0*/  SYNCS.PHASECHK.TRANS64.TRYWAIT P0, [UR7+0x58], R3 ;  /* 0x00005803ff0075a7 */ /* 0x000ea40008001107 */
[----:B--2---:R-:W-:Y:S05]  /*4500*/  @!P0 BRA `(.L_x_88) ;  /* 0x0000003800b88947 */ /* 0x004fea0003800000 */
.L_x_87:
[----:B------:R-:W-:Y:S02]  /*4510*/  R2UR UR26, R20 ;  /* 0x00000000141a72ca */ /* 0x000fe400000e0000 */
[----:B------:R-:W-:Y:S02]  /*4520*/  R2UR UR27, R21 ;  /* 0x00000000151b72ca */ /* 0x000fe400000e0000 */
[----:B------:R-:W-:Y:S02]  /*4530*/  ISETP.NE.U32.AND P2, PT, RZ, UR4, PT ;  /* 0x00000004ff007c0c */ /* 0x000fe4000bf45070 */
[----:B------:R-:W-:Y:S02]  /*4540*/  SHF.L.U32 R12, R31, 0x1f, RZ ;  /* 0x0000001f1f0c7819 */ /* 0x000fe400000006ff */
[----:B------:R-:W-:Y:S05]  /*4550*/  ISETP.NE.AND.EX P2, PT, RZ, UR5, PT, P2 ;  /* 0x00000005ff007c0c */ /* 0x000fea000bf45320 */
[----:B------:R-:W-:Y:S02]  /*4560*/  USHF.L.U32 UR26, UR26, 0x7, URZ ;  /* 0x000000071a1a7899 */ /* 0x000fe400080006ff */
[----:B------:R-:W-:Y:S01]  /*4570*/  USHF.L.U32 UR27, UR27, 0x6, URZ ;  /* 0x000000061b1b7899 */ /* 0x000fe200080006ff */
[----:B------:R-:W-:Y:S11]  /*4580*/  BRA.U !UP4, `(.L_x_89) ;  /* 0x000000010c347547 */ /* 0x000ff6000b800000 */
[----:B------:R-:W-:Y:S01]  /*4590*/  UPLOP3.LUT UP0, UPT, UPT, UPT, UP3, 0x80, 0x8 ;  /* 0x000000000008789c */ /* 0x000fe20003f0f030 */
[----:B--2---:R-:W-:Y:S02]  /*45a0*/  HFMA2 R0, -RZ, RZ, 0, 5.9604644775390625e-08 ;  /* 0x00000001ff007431 */ /* 0x004fe400000001ff */
[----:B------:R-:W-:Y:S03]  /*45b0*/  IMAD.MOV.U32 R95, RZ, RZ, 0x1 ;  /* 0x00000001ff5f7424 */ /* 0x000fe600078e00ff */
[----:B------:R-:W-:Y:S05]  /*45c0*/  PLOP3.LUT P0, PT, PT, PT, UP0, 0x80, 0x8 ;  /* 0x000000000008781c */ /* 0x000fea0003f0f008 */
[----:B------:R-:W2:Y:S01]  /*45d0*/  @UP0 LDCU.64 UR10, c[0x0][0x888] ;  /* 0x00011100ff0a07ac */ /* 0x000ea20008000a00 */
[----:B------:R-:W-:Y:S07]  /*45e0*/  @UP0 UIMAD UR8, UR36, UR4, URZ ;  /* 0x00000004240802a4 */ /* 0x000fee000f8e02ff */
[----:B------:R-:W-:Y:S01]  /*45f0*/  @!P0 PRMT R95, R0, 0x7610, R95 ;  /* 0x00007610005f8816 */ /* 0x000fe2000000005f */
[----:B--2---:R-:W-:Y:S03]  /*4600*/  @UP0 UIMAD.WIDE UR10, UR8, 0x4, UR10 ;  /* 0x00000004080a08a5 */ /* 0x004fe6000f8e020a */
[----:B------:R-:W2:Y:S03]  /*4610*/  @!UP0 LDCU UR8, c[0x0][0x880] ;  /* 0x00011000ff0887ac */ /* 0x000ea60008000800 */
[----:B------:R-:W-:Y:S01]  /*4620*/  IMAD.U32 R10, RZ, RZ, UR10 ;  /* 0x0000000aff0a7e24 */ /* 0x000fe2000f8e00ff */
[----:B------:R-:W-:Y:S05]  /*4630*/  MOV R11, UR11 ;  /* 0x0000000b000b7c02 */ /* 0x000fea0008000f00 */
[----:B-----5:R4:W5:Y:S02]  /*4640*/  @P0 LDG.E R49, desc[UR46][R10.64] ;  /* 0x0000002e0a310981 */ /* 0x020964000c1e1900 */
[----:B--2-4-:R-:W-:Y:S07]  /*4650*/  @!P0 IMAD.U32 R49, RZ, RZ, UR8 ;  /* 0x00000008ff318e24 */ /* 0x014fee000f8e00ff */
.L_x_89:
[----:B-----5:R-:W-:Y:S01]  /*4660*/  @!P2 FSETP.EQ.AND P0, PT, R49, RZ, PT ;  /* 0x000000ff3100a20b */ /* 0x020fe20003f02000 */
[----:B------:R-:W-:Y:S01]  /*4670*/  @!UPT UIADD3 URZ, UPT, UPT, URZ, URZ, URZ ;  /* 0x000000fffffff290 */ /* 0x000fe2000fffe0ff */
[----:B------:R-:W-:Y:S11]  /*4680*/  @!P2 BRA `(.L_x_90) ;  /* 0x000000000014a947 */ /* 0x000ff60003800000 */
[----:B------:R-:W-:Y:S02]  /*4690*/  LOP3.LUT P2, RZ, R95, 0xff, RZ, 0xc0, !PT ;  /* 0x000000ff5fff7812 */ /* 0x000fe4000784c0ff */
[----:B------:R-:W-:Y:S04]  /*46a0*/  PLOP3.LUT P0, PT, PT, PT, UP0, 0x80, 0x8 ;  /* 0x000000000008781c */ /* 0x000fe80003f0f008 */
[----:B------:R-:W-:Y:S07]  /*46b0*/  PLOP3.LUT P0, PT, P0, PT, PT, 0x8, 0x80 ;  /* 0x000000000080781c */ /* 0x000fee000070e170 */
[----:B------:R-:W-:Y:S11]  /*46c0*/  @P2 FSETP.EQ.AND P0, PT, R49, RZ, PT ;  /* 0x000000ff3100220b */ /* 0x000ff60003f02000 */
[----:B------:R-:W-:Y:S02]  /*46d0*/  @!UPT UIADD3 URZ, UPT, UPT, URZ, URZ, URZ ;  /* 0x000000fffffff290 */ /* 0x000fe4000fffe0ff */
.L_x_90:
[----:B------:R-:W4:Y:S01]  /*46e0*/  SYNCS.PHASECHK.TRANS64.TRYWAIT P2, [UR7+0x40], R12 ;  /* 0x0000400cff0075a7 */ /* 0x000f220008041107 */
[----:B------:R-:W-:Y:S04]  /*46f0*/  ELECT P4, URZ, PT ;  /* 0x0000000000ff782f */ /* 0x000fe80003880000 */
[----:B------:R-:W-:Y:S11]  /*4700*/  PLOP3.LUT P4, PT, P0, P4, PT, 0xf2, 0x2f ;  /* 0x00000000002f781c */ /* 0x000ff60000789e72 */
[----:B------:R-:W-:Y:S02]  /*4710*/  @!UPT UIADD3 URZ, UPT, UPT, URZ, URZ, URZ ;  /* 0x000000fffffff290 */ /* 0x000fe4000fffe0ff */
[----:B-1----:R-:W-:Y:S05]  /*4720*/  @!P4 IADD3 R21, P0, PT, R32, 0x580, RZ ;  /* 0x000005802015c810 */ /* 0x002fea0007f1e0ff */
[----:B------:R-:W-:Y:S01]  /*4730*/  @!P4 IMAD.X R20, RZ, RZ, R33, P0 ;  /* 0x000000ffff14c224 */ /* 0x000fe200000e0621 */
[----:B----4-:R-:W-:Y:S07]  /*4740*/  @!P2 BRA `(.L_x_91) ;  /* 0x000000380040a947 */ /* 0x010fee0003800000 */
.L_x_153:
[----:B------:R-:W4:Y:S01]  /*4750*/  LDC.64 R14, c[0x0][0xb10] ;  /* 0x0002c400ff0e7b82 */ /* 0x000f220000000a00 */
[----:B------:R-:W-:Y:S01]  /*4760*/  @!P4 R2UR UR9, R21 ;  /* 0x000000001509c2ca */ /* 0x000fe200000e0000 */
[----:B------:R-:W-:Y:S01]  /*4770*/  VOTEU.ALL UP1, P4 ;  /* 0x0000000000ff7886 */ /* 0x000fe20002020000 */
[----:B------:R-:W-:Y:S01]  /*4780*/  @!P4 R2UR UR8, R20 ;  /* 0x000000001408c2ca */ /* 0x000fe200000e0000 */
[----:B------:R-:W-:Y:S01]  /*4790*/  VOTEU.ALL UP2, P4 ;  /* 0x0000000000ff7886 */ /* 0x000fe20002040000 */
[----:B------:R-:W-:Y:S03]  /*47a0*/  UMOV UR16, 0x0 ;  /* 0x0000000000107882 */ /* 0x000fe60000000000 */
[----:B------:R-:W5:Y:S01]  /*47b0*/  LDC.64 R10, c[0x0][0xb18] ;  /* 0x0002c600ff0a7b82 */ /* 0x000f620000000a00 */
[----:B------:R-:W-:Y:S01]  /*47c0*/  @!UP1 UIADD3 UR24, UPT, UPT, UR7, 0x200, URZ ;  /* 0x0000020007189890 */ /* 0x000fe2000fffe0ff */
[----:B------:R-:W-:Y:S01]  /*47d0*/  @P3 SHF.R.U32.HI R28, RZ, 0x10, R25 ;  /* 0x00000010ff1c3819 */ /* 0x000fe20000011619 */
[----:B------:R-:W-:Y:S01]  /*47e0*/  UMOV UR17, 0x10000000 ;  /* 0x1000000000117882 */ /* 0x000fe20000000000 */
[----:B------:R-:W-:Y:S01]  /*47f0*/  UMOV UR28, UR36 ;  /* 0x00000024001c7c82 */ /* 0x000fe20008000000 */
[----:B------:R-:W-:Y:S03]  /*4800*/  @!UP1 UIADD3 UR10, UPT, UPT, UR26, 0x40, URZ ;  /* 0x000000401a0a9890 */ /* 0x000fe6000fffe0ff */
[----:B--2---:R-:W2:Y:S01]  /*4810*/  @!P1 LDC R0, c[0x0][0xb20] ;  /* 0x0002c800ff009b82 */ /* 0x004ea20000000800 */
[----:B------:R-:W-:Y:S01]  /*4820*/  UMOV UR11, UR27 ;  /* 0x0000001b000b7c82 */ /* 0x000fe20008000000 */
[----:B------:R-:W-:Y:S01]  /*4830*/  IMAD.U32 R20, RZ, RZ, UR9 ;  /* 0x00000009ff147e24 */ /* 0x000fe2000f8e00ff */
[----:B------:R-:W-:Y:S05]  /*4840*/  UMOV UR9, UR25 ;  /* 0x0000001900097c82 */ /* 0x000fea0008000000 */
[----:B-1----:R-:W1:Y:S01]  /*4850*/  @!P1 LDC R3, c[0x0][0xb0c] ;  /* 0x0002c300ff039b82 */ /* 0x002e620000000800 */
[----:B------:R-:W-:Y:S01]  /*4860*/  IMAD.U32 R21, RZ, RZ, UR8 ;  /* 0x00000008ff157e24 */ /* 0x000fe2000f8e00ff */
[----:B------:R-:W-:Y:S01]  /*4870*/  @!UP1 UIADD3 UR8, UPT, UPT, UR7, 0xa00, URZ ;  /* 0x00000a0007089890 */ /* 0x000fe2000fffe0ff */
[----:B------:R-:W-:Y:S01]  /*4880*/  @!P4 R2UR UR18, R20 ;  /* 0x000000001412c2ca */ /* 0x000fe200000e0000 */
[----:B------:R-:W-:Y:S01]  /*4890*/  VOTEU.ALL UP1, P4 ;  /* 0x0000000000ff7886 */ /* 0x000fe20002020000 */
[----:B------:R-:W-:Y:S01]  /*48a0*/  @!P4 IMAD.MOV.U32 R20, RZ, RZ, 0x1000 ;  /* 0x00001000ff14c424 */ /* 0x000fe200078e00ff */
[----:B------:R-:W-:Y:S01]  /*48b0*/  @!P4 R2UR UR19, R21 ;  /* 0x000000001513c2ca */ /* 0x000fe200000e0000 */
[----:B------:R-:W-:Y:S01]  /*48c0*/  UMOV UR12, UR36 ;  /* 0x00000024000c7c82 */ /* 0x000fe20008000000 */
[----:B------:R-:W-:Y:S01]  /*48d0*/  UPRMT UR14, UR37, 0x654, UR25 ;  /* 0x00000654250e7896 */ /* 0x000fe20008000019 */
[----:B------:R-:W-:Y:S10]  /*48e0*/  VIADD R30, R30, 0x1 ;  /* 0x000000011e1e7836 */ /* 0x000ff40000000000 */
[----:B------:R1:W-:Y:S02]  /*48f0*/  @!UP2 UTMALDG.3D [UR24], [UR18], desc[UR16] ;  /* 0x000010181200a5b4 */ /* 0x0003e40008011000 */
[----:B-1----:R-:W-:Y:S01]  /*4900*/  @!P1 ISETP.NE.AND P2, PT, R3, 0x1, PT ;  /* 0x000000010300980c */ /* 0x002fe20003f45270 */
[C---:B----4-:R-:W-:Y:S01]  /*4910*/  @!P1 IMAD.HI.U32 R14, R13.reuse, R14, RZ ;  /* 0x0000000e0d0e9227 */ /* 0x050fe200078e00ff */
[----:B-----5:R-:W-:Y:S01]  /*4920*/  @!P1 ISETP.NE.AND P0, PT, R10, 0x1, PT ;  /* 0x000000010a00980c */ /* 0x020fe20003f05270 */
[----:B------:R1:W-:Y:S01]  /*4930*/  @!UP1 UTMALDG.3D [UR8], [UR18], desc[UR16] ;  /* 0x00001008120095b4 */ /* 0x0003e20008011000 */
[----:B------:R1:W-:Y:S01]  /*4940*/  @!P4 SYNCS.ARRIVE.TRANS64.RED.A0TR RZ, [UR7+0x30], R20 ;  /* 0x00003014ffffc9a7 */ /* 0x0003e20008300407 */
[C---:B------:R-:W-:Y:S01]  /*4950*/  @!P1 IMAD.HI.U32 R11, R8.reuse, R11, RZ ;  /* 0x0000000b080b9227 */ /* 0x040fe200078e00ff */
[----:B------:R-:W-:Y:S04]  /*4960*/  @!P1 SHF.R.U32.HI R14, RZ, R15, R14 ;  /* 0x0000000fff0e9219 */ /* 0x000fe8000001160e */
[----:B--2---:R-:W-:Y:S02]  /*4970*/  @!P1 SHF.R.U32.HI R9, RZ, R0, R11 ;  /* 0x00000000ff099219 */ /* 0x004fe4000001160b */
[----:B------:R-:W-:Y:S02]  /*4980*/  @!P1 SEL R14, R13, R14, !P2 ;  /* 0x0000000e0d0e9207 */ /* 0x000fe40005000000 */
[----:B------:R-:W-:Y:S05]  /*4990*/  @!P1 SEL R9, R8, R9, !P0 ;  /* 0x0000000908099207 */ /* 0x000fea0004000000 */
[----:B------:R-:W-:Y:S01]  /*49a0*/  @!P1 IMAD.IADD R0, R9, 0x1, -R14 ;  /* 0x0000000109009824 */ /* 0x000fe200078e0a0e */
[----:B------:R-:W-:Y:S01]  /*49b0*/  SYNCS.ARRIVE.TRANS64.RED.A1T0 RZ, [UR14], RZ ;  /* 0x000000ffffff79a7 */ /* 0x000fe2000810040e */
[----:B------:R-:W-:Y:S02]  /*49c0*/  @!P1 IMAD.IADD R9, R14, 0x1, -R9 ;  /* 0x000000010e099824 */ /* 0x000fe400078e0a09 */
[----:B------:R-:W-:Y:S02]  /*49d0*/  @!P1 IMAD R13, R0, R3, R13 ;  /* 0x00000003000d9224 */ /* 0x000fe400078e020d */
[----:B------:R-:W-:Y:S01]  /*49e0*/  @!P1 IMAD R8, R9, R10, R8 ;  /* 0x0000000a09089224 */ /* 0x000fe200078e0208 */
[----:B------:R-:W2:Y:S02]  /*49f0*/  SYNCS.PHASECHK.TRANS64.TRYWAIT P5, [UR7+0x48], R12 ;  /* 0x0000480cff0075a7 */ /* 0x000ea400080a1107 */
[----:B-12---:R-:W-:Y:S05]  /*4a00*/  @!P5 BRA `(.L_x_92) ;  /* 0x0000003400a8d947 */ /* 0x006fea0003800000 */
.L_x_155:
[----:B-1----:R-:W-:Y:S01]  /*4a10*/  @!P4 IADD3 R3, P0, PT, R32, 0x580, RZ ;  /* 0x000005802003c810 */ /* 0x002fe20007f1e0ff */
[----:B------:R-:W-:Y:S01]  /*4a20*/  VOTEU.ALL UP1, P4 ;  /* 0x0000000000ff7886 */ /* 0x000fe20002020000 */
[----:B------:R-:W-:Y:S01]  /*4a30*/  VOTEU.ALL UP2, P4 ;  /* 0x0000000000ff7886 */ /* 0x000fe20002040000 */
[----:B------:R-:W-:Y:S01]  /*4a40*/  UMOV UR14, 0x0 ;  /* 0x00000000000e7882 */ /* 0x000fe20000000000 */
[----:B------:R-:W-:Y:S01]  /*4a50*/  @!P4 R2UR UR9, R3 ;  /* 0x000000000309c2ca */ /* 0x000fe200000e0000 */
[----:B------:R-:W-:Y:S01]  /*4a60*/  @!P4 IMAD.X R0, RZ, RZ, R33, P0 ;  /* 0x000000ffff00c224 */ /* 0x000fe200000e0621 */
[----:B------:R-:W-:Y:S01]  /*4a70*/  @!UP1 UIADD3 UR17, UPT, UPT, UR7, 0x38, URZ ;  /* 0x0000003807119890 */ /* 0x000fe2000fffe0ff */
[----:B------:R-:W-:Y:S01]  /*4a80*/  ISETP.NE.AND P0, PT, R30, 0x2, PT ;  /* 0x000000021e00780c */ /* 0x000fe20003f05270 */
[----:B------:R-:W-:Y:S01]  /*4a90*/  @!UP1 UIADD3 UR18, UPT, UPT, UR26, 0x20, URZ ;  /* 0x000000201a129890 */ /* 0x000fe2000fffe0ff */
[----:B------:R-:W-:Y:S01]  /*4aa0*/  LOP3.LUT R31, R31, 0x1, RZ, 0x3c, !PT ;  /* 0x000000011f1f7812 */ /* 0x000fe200078e3cff */
[----:B------:R-:W-:Y:S01]  /*4ab0*/  @!UP1 UIADD3 UR16, UPT, UPT, UR7, 0x1200, URZ ;  /* 0x0000120007109890 */ /* 0x000fe2000fffe0ff */
[----:B------:R-:W-:Y:S01]  /*4ac0*/  @!P4 R2UR UR8, R0 ;  /* 0x000000000008c2ca */ /* 0x000fe200000e0000 */
[----:B------:R-:W-:Y:S01]  /*4ad0*/  UMOV UR15, 0x10000000 ;  /* 0x10000000000f7882 */ /* 0x000fe20000000000 */
[----:B------:R-:W-:Y:S01]  /*4ae0*/  UMOV UR19, UR27 ;  /* 0x0000001b00137c82 */ /* 0x000fe20008000000 */
[----:B------:R-:W-:Y:S01]  /*4af0*/  UMOV UR20, UR36 ;  /* 0x0000002400147c82 */ /* 0x000fe20008000000 */
[----:B------:R-:W-:Y:S01]  /*4b00*/  @!UP1 UIADD3 UR10, UPT, UPT, UR26, 0x60, URZ ;  /* 0x000000601a0a9890 */ /* 0x000fe2000fffe0ff */
[----:B------:R-:W-:Y:S01]  /*4b10*/  SEL R0, RZ, 0x1, P0 ;  /* 0x00000001ff007807 */ /* 0x000fe20000000000 */
[----:B------:R-:W-:Y:S01]  /*4b20*/  IMAD.U32 R10, RZ, RZ, UR9 ;  /* 0x00000009ff0a7e24 */ /* 0x000fe2000f8e00ff */
[----:B------:R-:W-:Y:S01]  /*4b30*/  UMOV UR11, UR27 ;  /* 0x0000001b000b7c82 */ /* 0x000fe20008000000 */
[----:B------:R-:W-:Y:S01]  /*4b40*/  UMOV UR12, UR36 ;  /* 0x00000024000c7c82 */ /* 0x000fe20008000000 */
[----:B------:R-:W-:Y:S01]  /*4b50*/  UMOV UR9, UR17 ;  /* 0x0000001100097c82 */ /* 0x000fe20008000000 */
[----:B------:R-:W-:Y:S01]  /*4b60*/  @P3 R2UR UR36, R28 ;  /* 0x000000001c2432ca */ /* 0x000fe200000e0000 */
[----:B------:R-:W-:Y:S01]  /*4b70*/  IMAD.IADD R20, R8, 0x1, R94 ;  /* 0x0000000108147824 */ /* 0x000fe200078e025e */
[----:B------:R-:W-:Y:S01]  /*4b80*/  @!P4 R2UR UR22, R10 ;  /* 0x000000000a16c2ca */ /* 0x000fe200000e0000 */
[----:B------:R-:W-:Y:S01]  /*4b90*/  IMAD.U32 R11, RZ, RZ, UR8 ;  /* 0x00000008ff0b7e24 */ /* 0x000fe2000f8e00ff */
[----:B------:R-:W-:Y:S01]  /*4ba0*/  @!UP1 UIADD3 UR8, UPT, UPT, UR7, 0x1a00, URZ ;  /* 0x00001a0007089890 */ /* 0x000fe2000fffe0ff */
[----:B------:R-:W-:Y:S01]  /*4bb0*/  LOP3.LUT R29, R29, R0, RZ, 0x3c, !PT ;  /* 0x000000001d1d7212 */ /* 0x000fe200078e3cff */
[----:B------:R-:W-:Y:S01]  /*4bc0*/  VOTEU.ALL UP1, P4 ;  /* 0x0000000000ff7886 */ /* 0x000fe20002020000 */
[----:B------:R-:W-:Y:S01]  /*4bd0*/  IMAD.IADD R21, R13, 0x1, R96 ;  /* 0x000000010d157824 */ /* 0x000fe200078e0260 */
[----:B------:R-:W-:Y:S02]  /*4be0*/  @!P4 R2UR UR23, R11 ;  /* 0x000000000b17c2ca */ /* 0x000fe400000e0000 */
[----:B------:R-:W-:Y:S11]  /*4bf0*/  SEL R30, R30, RZ, P0 ;  /* 0x000000ff1e1e7207 */ /* 0x000ff60000000000 */
[----:B------:R2:W-:Y:S01]  /*4c00*/  @!UP2 UTMALDG.3D [UR16], [UR22], desc[UR14] ;  /* 0x00000e101600a5b4 */ /* 0x0005e20008011000 */
[----:B------:R2:W-:Y:S01]  /*4c10*/  @!UP1 UTMALDG.3D [UR8], [UR22], desc[UR14] ;  /* 0x00000e08160095b4 */ /* 0x0005e20008011000 */
[----:B------:R2:W-:Y:S01]  /*4c20*/  @!P4 SYNCS.ARRIVE.TRANS64.RED.A0TR RZ, [UR7+0x38], R23 ;  /* 0x00003817ffffc9a7 */ /* 0x0005e20008300407 */
[----:B------:R-:W-:Y:S01]  /*4c30*/  UPLOP3.LUT UP1, UPT, UPT, UPT, UPT, 0x80, 0x8 ;  /* 0x000000000008789c */ /* 0x000fe20003f2f070 */
[----:B------:R-:W-:Y:S01]  /*4c40*/  SYNCS.ARRIVE.TRANS64.RED.A1T0 RZ, [UR13], RZ ;  /* 0x000000ffffff79a7 */ /* 0x000fe2000810040d */
[----:B------:R-:W-:Y:S09]  /*4c50*/  @P3 BRA `(.L_x_93) ;  /* 0xfffffff400203947 */ /* 0x000ff2000383ffff */
[----:B------:R-:W-:-:S04]  /*4c60*/  SHF.L.U32 R3, R31, 0x1f, RZ ;  /* 0x0000001f1f037819 */ /* 0x000fc800000006ff */
[----:B------:R-:W1:Y:S02]  /*4c70*/  SYNCS.PHASECHK.TRANS64.TRYWAIT P0, [UR7+0x40], R3 ;  /* 0x00004003ff0075a7 */ /* 0x000e640008001107 */
[----:B-1----:R-:W-:Y:S05]  /*4c80*/  @!P0 BRA `(.L_x_94) ;  /* 0x0000003400208947 */ /* 0x002fea0003800000 */
.L_x_157:
[----:B-1----:R-:W-:-:S07]  /*4c90*/  MOV R0, UR7 ;  /* 0x0000000700007c02 */ /* 0x002fce0008000f00 */
.L_x_95:
[----:B-1----:R-:W-:-:S04]  /*4ca0*/  SHF.L.U32 R3, R31, 0x1f, RZ ;  /* 0x0000001f1f037819 */ /* 0x002fc800000006ff */
[----:B------:R1:W4:Y:S03]  /*4cb0*/  SYNCS.PHASECHK.TRANS64.TRYWAIT P0, [R0+URZ+0x48], R3 ;  /* 0x00004803000075a7 */ /* 0x00032600080011ff */
[----:B----4-:R-:W-:Y:S05]  /*4cc0*/  @!P0 NANOSLEEP.SYNCS 0x989680 ;  /* 0x009896800000895d */ /* 0x010fea0003900000 */
[----:B------:R-:W4:Y:S02]  /*4cd0*/  @!P0 SYNCS.PHASECHK.TRANS64 P0, [R0+URZ+0x48], R3 ;  /* 0x00004803000085a7 */ /* 0x000f2400080010ff */
[----:B--2-4-:R-:W-:Y:S05]  /*4ce0*/  @P0 EXIT ;  /* 0x000000000000094d */ /* 0x014fea0003800000 */
[----:B------:R-:W-:Y:S05]  /*4cf0*/  BRA `(.L_x_95) ;  /* 0xfffffffc00e87947 */ /* 0x000fea000383ffff */
.L_x_84:
[----:B------:R-:W-:-:S06]  /*4d00*/  UISETP.GE.AND UP1, UPT, UR10, 0x4, UPT ;  /* 0x000000040a00788c */ /* 0x000fcc000bf26270 */
[----:B------:R-:W-:-:S13]  /*4d10*/  PLOP3.LUT P0, PT, PT, PT, UP1, 0x80, 0x8 ;  /* 0x000000000008781c */ /* 0x000fda0003f0f018 */
[----:B------:R-:W-:Y:S05]  /*4d20*/  @!P0 EXIT ;  /* 0x000000000000894d */ /* 0x000fea0003800000 */
[----:B------:R-:W-:Y:S01]  /*4d30*/  BAR.SYNC.DEFER_BLOCKING 0x6, 0xa0 ;  /* 0x0182800000007b1d */ /* 0x000fe20000010000 */
[C---:B------:R-:W-:Y:S01]  /*4d40*/  IMAD.SHL.U32 R101, R109.reuse, 0x20, RZ ;  /* 0x000000206d657824 */ /* 0x040fe200078e00ff */
[----:B------:R-:W-:Y:S01]  /*4d50*/  CS2R R106, SRZ ;  /* 0x00000000006a7805 */ /* 0x000fe2000001ff00 */
[C---:B------:R-:W-:Y:S01]  /*4d60*/  IMAD.SHL.U32 R3, R109.reuse, 0x4, RZ ;  /* 0x000000046d037824 */ /* 0x040fe200078e00ff */
[----:B------:R-:W-:Y:S01]  /*4d70*/  CS2R R104, SRZ ;  /* 0x0000000000687805 */ /* 0x000fe2000001ff00 */
[----:B------:R-:W-:Y:S01]  /*4d80*/  IMAD.U32 R47, R109, 0x10000, RZ ;  /* 0x000100006d2f7824 */ /* 0x000fe200078e00ff */
[----:B------:R-:W-:Y:S02]  /*4d90*/  UMOV UR49, 0x400 ;  /* 0x0000040000317882 */ /* 0x000fe40000000000 */
[----:B------:R-:W1:Y:S01]  /*4da0*/  LDC R99, c[0x0][0x370] ;  /* 0x0000dc00ff637b82 */ /* 0x000e620000000800 */
[----:B------:R-:W-:Y:S01]  /*4db0*/  ULEA UR49, UR37, UR49, 0x18 ;  /* 0x0000003125317291 */ /* 0x000fe2000f8ec0ff */
[C---:B------:R-:W-:Y:S01]  /*4dc0*/  LOP3.LUT R2, R101.reuse, 0x80, RZ, 0xc0, !PT ;  /* 0x0000008065027812 */ /* 0x040fe200078ec0ff */
[----:B------:R-:W-:Y:S01]  /*4dd0*/  IMAD.SHL.U32 R5, R102, 0x400, RZ ;  /* 0x0000040066057824 */ /* 0x000fe200078e00ff */
[C---:B------:R-:W-:Y:S01]  /*4de0*/  LOP3.LUT R100, R101.reuse, 0xb60, RZ, 0xc0, !PT ;  /* 0x00000b6065647812 */ /* 0x040fe200078ec0ff */
[----:B------:R-:W-:Y:S01]  /*4df0*/  UIADD3 UR4, UPT, UPT, UR49, 0x2200, URZ ;  /* 0x0000220031047890 */ /* 0x000fe2000fffe0ff */
[----:B------:R-:W-:Y:S01]  /*4e00*/  LOP3.LUT R3, R2, 0x10, R3, 0xf8, !PT ;  /* 0x0000001002037812 */ /* 0x000fe200078ef803 */
[----:B------:R-:W-:Y:S01]  /*4e10*/  IMAD.SHL.U32 R2, R102, 0x200000, RZ ;  /* 0x0020000066027824 */ /* 0x000fe200078e00ff */
[----:B------:R-:W2:Y:S01]  /*4e20*/  LDC R42, c[0x0][0xb0c] ;  /* 0x0002c300ff2a7b82 */ /* 0x000ea20000000800 */
[----:B------:R-:W-:Y:S01]  /*4e30*/  LOP3.LUT R100, R100, 0x400, R5, 0xf8, !PT ;  /* 0x0000040064647812 */ /* 0x000fe200078ef805 */
[----:B------:R-:W-:Y:S01]  /*4e40*/  IMAD.MOV.U32 R44, RZ, RZ, RZ ;  /* 0x000000ffff2c7224 */ /* 0x000fe200078e00ff */
[----:B------:R-:W-:Y:S01]  /*4e50*/  LOP3.LUT P0, RZ, R101, 0x80, RZ, 0xc0, !PT ;  /* 0x0000008065ff7812 */ /* 0x000fe2000780c0ff */
[----:B------:R-:W-:Y:S01]  /*4e60*/  IMAD.MOV.U32 R112, RZ, RZ, RZ ;  /* 0x000000ffff707224 */ /* 0x000fe200078e00ff */
[----:B------:R-:W-:Y:S01]  /*4e70*/  LOP3.LUT R2, R2, 0x200000, RZ, 0xc0, !PT ;  /* 0x0020000002027812 */ /* 0x000fe200078ec0ff */
[----:B------:R-:W-:Y:S01]  /*4e80*/  IMAD.U32 R108, RZ, RZ, UR4 ;  /* 0x00000004ff6c7e24 */ /* 0x000fe2000f8e00ff */
[----:B------:R-:W-:Y:S01]  /*4e90*/  LOP3.LUT R100, R100, R3, RZ, 0xfc, !PT ;  /* 0x0000000364647212 */ /* 0x000fe200078efcff */
[----:B------:R-:W3:Y:S01]  /*4ea0*/  LDC R97, c[0x0][0xb20] ;  /* 0x0002c800ff617b82 */ /* 0x000ee20000000800 */
[----:B------:R-:W4:Y:S01]  /*4eb0*/  LDS R0, [UR49+0x110] ;  /* 0x00011031ff007984 */ /* 0x000f220008000800 */
[----:B------:R-:W-:Y:S01]  /*4ec0*/  LOP3.LUT R47, R2, 0x400000, R47, 0xf8, !PT ;  /* 0x00400000022f7812 */ /* 0x000fe200078ef82f */
[----:B------:R-:W1:Y:S01]  /*4ed0*/  LDCU.64 UR52, c[0x0][0x348] ;  /* 0x00006900ff3477ac */ /* 0x000e620008000a00 */
[----:B------:R-:W-:-:S02]  /*4ee0*/  P2R R2, PR, RZ, 0x1 ;  /* 0x00000001ff027803 */ /* 0x000fc40000000000 */
[----:B------:R-:W-:Y:S01]  /*4ef0*/  LOP3.LUT R109, R109, 0x60, RZ, 0xc0, !PT ;  /* 0x000000606d6d7812 */ /* 0x000fe200078ec0ff */
[----:B------:R-:W1:Y:S01]  /*4f00*/  LDCU.64 UR38, c[0x0][0x888] ;  /* 0x00011100ff2677ac */ /* 0x000e620008000a00 */
[----:B------:R-:W1:Y:S01]  /*4f10*/  LDC R41, c[0x0][0xb30] ;  /* 0x0002cc00ff297b82 */ /* 0x000e620000000800 */
[----:B------:R-:W1:Y:S01]  /*4f20*/  LDCU.64 UR44, c[0x0][0x890] ;  /* 0x00011200ff2c77ac */ /* 0x000e620008000a00 */
[----:B------:R-:W-:-:S06]  /*4f30*/  UIADD3 UR48, UPT, UPT, UR49, 0x200, URZ ;  /* 0x0000020031307890 */ /* 0x000fcc000fffe0ff */
[----:B------:R-:W1:Y:S08]  /*4f40*/  LDC.64 R92, c[0x0][0xb10] ;  /* 0x0002c400ff5c7b82 */ /* 0x000e700000000a00 */
[----:B------:R-:W1:Y:S08]  /*4f50*/  LDC.64 R38, c[0x0][0xb18] ;  /* 0x0002c600ff267b82 */ /* 0x000e700000000a00 */
[----:B------:R-:W1:Y:S08]  /*4f60*/  LDC.64 R36, c[0x0][0xb28] ;  /* 0x0002ca00ff247b82 */ /* 0x000e700000000a00 */
[----:B------:R-:W1:Y:S01]  /*4f70*/  LDC.64 R90, c[0x0][0x8b0] ;  /* 0x00022c00ff5a7b82 */ /* 0x000e620000000a00 */
[----:B----4-:R-:W-:-:S07]  /*4f80*/  IMAD.IADD R47, R0, 0x1, R47 ;  /* 0x00000001002f7824 */ /* 0x010fce00078e022f */
[----:B------:R-:W4:Y:S08]  /*4f90*/  LDC.64 R88, c[0x0][0x8a8] ;  /* 0x00022a00ff587b82 */ /* 0x000f300000000a00 */
[----:B--23--:R-:W1:Y:S02]  /*4fa0*/  LDC R98, c[0x0][0x374] ;  /* 0x0000dd00ff627b82 */ /* 0x00ce640000000800 */
.L_x_121:
[----:B------:R-:W-:Y:S02]  /*4fb0*/  LEA R0, R112, UR49, 0x3 ;  /* 0x0000003170007c11 */ /* 0x000fe4000f8e18ff */
[----:B------:R-:W-:Y:S02]  /*4fc0*/  SHF.L.U32 R3, R106, 0x1f, RZ ;  /* 0x0000001f6a037819 */ /* 0x000fe400000006ff */
[----:B------:R-:W-:Y:S02]  /*4fd0*/  LEA R16, R112, UR49, 0x4 ;  /* 0x0000003170107c11 */ /* 0x000fe4000f8e20ff */
[----:B------:R-:W2:Y:S02]  /*4fe0*/  SYNCS.PHASECHK.TRANS64.TRYWAIT P0, [R0+URZ+0x60], R3 ;  /* 0x00006003000075a7 */ /* 0x000ea400080011ff */
[----:B-12---:R-:W-:Y:S05]  /*4ff0*/  @!P0 BRA `(.L_x_96) ;  /* 0x00000030005c8947 */ /* 0x006fea0003800000 */
.L_x_158:
[----:B------:R-:W3:Y:S01]  /*5000*/  LDC.64 R12, c[0x0][0xb10] ;  /* 0x0002c400ff0c7b82 */ /* 0x000ee20000000a00 */
[----:B------:R-:W4:Y:S01]  /*5010*/  LDS.128 R16, [R16+0xf0] ;  /* 0x0000f00010107984 */ /* 0x000f220000000c00 */
[----:B-1----:R-:W-:Y:S01]  /*5020*/  ISETP.NE.AND P1, PT, R41, 0x1, PT ;  /* 0x000000012900780c */ /* 0x002fe20003f25270 */
[----:B--2---:R-:W-:Y:S01]  /*5030*/  VIADD R0, R0, 0x70 ;  /* 0x0000007000007836 */ /* 0x004fe20000000000 */
[----:B------:R-:W-:Y:S04]  /*5040*/  ISETP.GE.AND P0, PT, R40, 0x1, PT ;  /* 0x000000012800780c */ /* 0x000fe80003f06270 */
[----:B------:R-:W1:Y:S01]  /*5050*/  LDC.64 R10, c[0x0][0xb18] ;  /* 0x0002c600ff0a7b82 */ /* 0x000e620000000a00 */
[----:B------:R-:W-:Y:S01]  /*5060*/  PRMT R0, RZ, 0x654, R0 ;  /* 0x00000654ff007816 */ /* 0x000fe20000000000 */
[----:B------:R-:W-:Y:S01]  /*5070*/  @!PT LDS RZ, [RZ] ;  /* 0x00000000fffff984 */ /* 0x000fe20000000800 */
[----:B------:R-:W-:Y:S01]  /*5080*/  @!PT LDS RZ, [RZ] ;  /* 0x00000000fffff984 */ /* 0x000fe20000000800 */
[----:B------:R-:W-:Y:S01]  /*5090*/  @!PT LDS RZ, [RZ] ;  /* 0x00000000fffff984 */ /* 0x000fe20000000800 */
[----:B------:R-:W-:Y:S01]  /*50a0*/  @!PT LDS RZ, [RZ] ;  /* 0x00000000fffff984 */ /* 0x000fe20000000800 */
[----:B------:R2:W-:Y:S06]  /*50b0*/  MEMBAR.ALL.CTA ;  /* 0x0000000000007992 */ /* 0x0005ec0000008000 */
[----:B--2---:R-:W2:Y:S01]  /*50c0*/  FENCE.VIEW.ASYNC.S ;  /* 0x00000000000073c6 */ /* 0x004ea20000000000 */
[----:B------:R-:W1:Y:S08]  /*50d0*/  @!P1 LDC R14, c[0x0][0xb20] ;  /* 0x0002c800ff0e9b82 */ /* 0x000e700000000800 */
[----:B------:R-:W1:Y:S01]  /*50e0*/  @!P1 LDC R9, c[0x0][0xb0c] ;  /* 0x0002c300ff099b82 */ /* 0x000e620000000800 */
[----:B--2---:R2:W-:Y:S01]  /*50f0*/  SYNCS.ARRIVE.TRANS64.RED.A1T0 RZ, [R0+URZ], RZ ;  /* 0x000000ff00ff79a7 */ /* 0x0045e200081004ff */
[----:B----4-:R-:W-:Y:S04]  /*5100*/  LOP3.LUT P4, RZ, R18, 0x1, RZ, 0xc0, !PT ;  /* 0x0000000112ff7812 */ /* 0x010fe8000788c0ff */
[----:B------:R-:W-:Y:S09]  /*5110*/  P2R R110, PR, RZ, 0x10 ;  /* 0x00000010ff6e7803 */ /* 0x000ff20000000000 */
[----:B------:R-:W-:Y:S02]  /*5120*/  @P4 MOV R45, R16 ;  /* 0x00000010002d4202 */ /* 0x000fe40000000f00 */
[----:B------:R-:W-:Y:S01]  /*5130*/  @P4 LOP3.LUT R43, R17, 0xffff, RZ, 0xc0, !PT ;  /* 0x0000ffff112b4812 */ /* 0x000fe200078ec0ff */
[----:B--23--:R-:W-:Y:S06]  /*5140*/  @!P0 BRA `(.L_x_97) ;  /* 0x0000000000a48947 */ /* 0x00cfec0003800000 */
[----:B------:R-:W-:Y:S01]  /*5150*/  IMAD.HI.U32 R24, R98, R39, RZ ;  /* 0x0000002762187227 */ /* 0x000fe200078e00ff */
[----:B------:R-:W-:Y:S02]  /*5160*/  ISETP.NE.AND P0, PT, R38, 0x1, PT ;  /* 0x000000012600780c */ /* 0x000fe40003f05270 */
[----:B------:R-:W-:Y:S01]  /*5170*/  ISETP.NE.AND P2, PT, R40, 0x1, PT ;  /* 0x000000012800780c */ /* 0x000fe20003f45270 */
[-C--:B------:R-:W-:Y:S01]  /*5180*/  IMAD.HI.U32 R22, R99, R92.reuse, RZ ;  /* 0x0000005c63167227 */ /* 0x080fe200078e00ff */
[----:B------:R-:W-:Y:S02]  /*5190*/  SHF.R.U32.HI R23, RZ, R97, R24 ;  /* 0x00000061ff177219 */ /* 0x000fe40000011618 */
[----:B------:R-:W-:Y:S01]  /*51a0*/  ISETP.NE.AND P3, PT, R42, 0x1, PT ;  /* 0x000000012a00780c */ /* 0x000fe20003f65270 */
[----:B------:R-:W-:Y:S01]  /*51b0*/  IMAD.HI.U32 R28, R43, R39, RZ ;  /* 0x000000272b1c7227 */ /* 0x000fe200078e00ff */
[----:B------:R-:W-:Y:S02]  /*51c0*/  SHF.R.U32.HI R22, RZ, R93, R22 ;  /* 0x0000005dff167219 */ /* 0x000fe40000011616 */
[----:B------:R-:W-:Y:S01]  /*51d0*/  SEL R3, R98, R23, !P0 ;  /* 0x0000001762037207 */ /* 0x000fe20004000000 */
[----:B------:R-:W-:Y:S01]  /*51e0*/  IMAD.HI.U32 R26, R45, R92, RZ ;  /* 0x0000005c2d1a7227 */ /* 0x000fe200078e00ff */
[----:B------:R-:W-:Y:S03]  /*51f0*/  SEL R7, R99, R22, !P3 ;  /* 0x0000001663077207 */ /* 0x000fe60005800000 */
[-C--:B------:R-:W-:Y:S01]  /*5200*/  IMAD.HI.U32 R22, R3, R36.reuse, RZ ;  /* 0x0000002403167227 */ /* 0x080fe200078e00ff */
[----:B------:R-:W-:Y:S03]  /*5210*/  SHF.R.U32.HI R26, RZ, R93, R26 ;  /* 0x0000005dff1a7219 */ /* 0x000fe6000001161a */
[----:B------:R-:W-:Y:S01]  /*5220*/  IMAD.HI.U32 R24, R7, R36, RZ ;  /* 0x0000002407187227 */ /* 0x000fe200078e00ff */
[----:B------:R-:W-:Y:S02]  /*5230*/  @P2 SHF.R.U32.HI R3, RZ, R37, R22 ;  /* 0x00000025ff032219 */ /* 0x000fe40000011616 */
[----:B------:R-:W-:Y:S02]  /*5240*/  SHF.R.U32.HI R22, RZ, R97, R28 ;  /* 0x00000061ff167219 */ /* 0x000fe4000001161c */
[----:B------:R-:W-:Y:S01]  /*5250*/  @P2 SHF.R.U32.HI R7, RZ, R37, R24 ;  /* 0x00000025ff072219 */ /* 0x000fe20000011618 */
[C---:B------:R-:W-:Y:S01]  /*5260*/  IMAD R2, R40.reuse, R3, RZ ;  /* 0x0000000328027224 */ /* 0x040fe200078e02ff */
[----:B------:R-:W-:Y:S02]  /*5270*/  SEL R5, R43, R22, !P0 ;  /* 0x000000162b057207 */ /* 0x000fe40004000000 */
[----:B------:R-:W-:Y:S01]  /*5280*/  SEL R3, R45, R26, !P3 ;  /* 0x0000001a2d037207 */ /* 0x000fe20005800000 */
[----:B------:R-:W-:Y:S01]  /*5290*/  IMAD R4, R40, R7, RZ ;  /* 0x0000000728047224 */ /* 0x000fe200078e02ff */
[C---:B------:R-:W-:Y:S01]  /*52a0*/  ISETP.GE.AND P0, PT, R5.reuse, R2, PT ;  /* 0x000000020500720c */ /* 0x040fe20003f06270 */
[----:B------:R-:W-:Y:S03]  /*52b0*/  IMAD.HI.U32 R6, R5, R36, RZ ;  /* 0x0000002405067227 */ /* 0x000fe600078e00ff */
[----:B------:R-:W-:Y:S01]  /*52c0*/  ISETP.GE.OR P0, PT, R3, R4, P0 ;  /* 0x000000040300720c */ /* 0x000fe20000706670 */
[----:B------:R-:W-:Y:S01]  /*52d0*/  IMAD.MOV R4, RZ, RZ, -R3 ;  /* 0x000000ffff047224 */ /* 0x000fe200078e0a03 */
[-C--:B------:R-:W-:Y:S03]  /*52e0*/  SHF.R.U32.HI R6, RZ, R37.reuse, R6 ;  /* 0x00000025ff067219 */ /* 0x080fe60000011606 */
[----:B------:R-:W-:Y:S01]  /*52f0*/  IMAD R45, R42, R4, R45 ;  /* 0x000000042a2d7224 */ /* 0x000fe200078e022d */
[----:B------:R-:W-:Y:S05]  /*5300*/  SEL R15, R5, R6, !P2 ;  /* 0x00000006050f7207 */ /* 0x000fea0005000000 */
[----:B------:R-:W-:Y:S02]  /*5310*/  IMAD.MOV R6, RZ, RZ, -R15 ;  /* 0x000000ffff067224 */ /* 0x000fe400078e0a0f */
[C---:B------:R-:W-:Y:S04]  /*5320*/  @!P0 IMAD.HI.U32 R2, R3.reuse, R36, RZ ;  /* 0x0000002403028227 */ /* 0x040fe800078e00ff */
[----:B------:R-:W-:Y:S01]  /*5330*/  IMAD R6, R40, R6, R5 ;  /* 0x0000000628067224 */ /* 0x000fe200078e0205 */
[----:B------:R-:W-:Y:S04]  /*5340*/  @!P0 SHF.R.U32.HI R2, RZ, R37, R2 ;  /* 0x00000025ff028219 */ /* 0x000fe80000011602 */
[----:B------:R-:W-:Y:S02]  /*5350*/  @!P0 SEL R0, R3, R2, !P2 ;  /* 0x0000000203008207 */ /* 0x000fe40005000000 */
[----:B------:R-:W-:Y:S02]  /*5360*/  IADD3 R2, PT, PT, -R5, RZ, RZ ;  /* 0x000000ff05027210 */ /* 0x000fe40007ffe1ff */
[----:B------:R-:W-:Y:S01]  /*5370*/  @!P0 IADD3 R8, PT, PT, R15, -R0, RZ ;  /* 0x800000000f088210 */ /* 0x000fe20007ffe0ff */
[----:B------:R-:W-:Y:S02]  /*5380*/  @!P0 IMAD R0, R7, R6, R0 ;  /* 0x0000000607008224 */ /* 0x000fe400078e0200 */
[----:B------:R-:W-:Y:S02]  /*5390*/  IMAD R43, R38, R2, R43 ;  /* 0x00000002262b7224 */ /* 0x000fe400078e022b */
[----:B------:R-:W-:Y:S02]  /*53a0*/  @!P0 IMAD R5, R8, R40, R3 ;  /* 0x0000002808058224 */ /* 0x000fe400078e0203 */
[----:B------:R-:W-:Y:S04]  /*53b0*/  @!P0 IMAD.MOV.U32 R3, RZ, RZ, R0 ;  /* 0x000000ffff038224 */ /* 0x000fe800078e0000 */
[----:B------:R-:W-:Y:S02]  /*53c0*/  IMAD R45, R3, R42, R45 ;  /* 0x0000002a032d7224 */ /* 0x000fe400078e022d */
[----:B------:R-:W-:Y:S07]  /*53d0*/  IMAD R43, R5, R38, R43 ;  /* 0x00000026052b7224 */ /* 0x000fee00078e022b */
.L_x_97:
[----:B-1----:R-:W-:Y:S01]  /*53e0*/  @!P1 ISETP.NE.AND P0, PT, R10, 0x1, PT ;  /* 0x000000010a00980c */ /* 0x002fe20003f05270 */
[----:B------:R-:W-:Y:S01]  /*53f0*/  @!P1 IMAD.HI.U32 R0, R45, R12, RZ ;  /* 0x0000000c2d009227 */ /* 0x000fe200078e00ff */
[----:B------:R-:W-:Y:S01]  /*5400*/  @!P1 ISETP.NE.AND P2, PT, R9, 0x1, PT ;  /* 0x000000010900980c */ /* 0x000fe20003f45270 */
[----:B------:R-:W-:Y:S01]  /*5410*/  ULOP3.LUT UP0, URZ, UR48, 0x90, URZ, 0xc0, !UPT ;  /* 0x0000009030ff7892 */ /* 0x000fe2000f80c0ff */
[----:B------:R-:W-:Y:S01]  /*5420*/  R2UR UR42, R21 ;  /* 0x00000000152a72ca */ /* 0x000fe200000e0000 */
[----:B------:R-:W-:Y:S01]  /*5430*/  @!P1 IMAD.HI.U32 R3, R43, R11, RZ ;  /* 0x0000000b2b039227 */ /* 0x000fe200078e00ff */
[----:B------:R-:W-:Y:S02]  /*5440*/  @!P1 SHF.R.U32.HI R0, RZ, R13, R0 ;  /* 0x0000000dff009219 */ /* 0x000fe40000011600 */
[----:B------:R-:W-:Y:S01]  /*5450*/  R2UR UR41, R20 ;  /* 0x00000000142972ca */ /* 0x000fe200000e0000 */
[----:B------:R-:W-:Y:S01]  /*5460*/  VIADD R112, R112, 0x1 ;  /* 0x0000000170707836 */ /* 0x000fe20000000000 */
[----:B------:R-:W-:Y:S02]  /*5470*/  @!P1 SHF.R.U32.HI R2, RZ, R14, R3 ;  /* 0x0000000eff029219 */ /* 0x000fe40000011603 */
[----:B------:R-:W-:Y:S02]  /*5480*/  @!P1 SEL R3, R45, R0, !P2 ;  /* 0x000000002d039207 */ /* 0x000fe40005000000 */
[----:B------:R-:W-:Y:S02]  /*5490*/  @!P1 SEL R2, R43, R2, !P0 ;  /* 0x000000022b029207 */ /* 0x000fe40004000000 */
[----:B------:R-:W-:Y:S01]  /*54a0*/  @P4 SHF.R.U32.HI R103, RZ, 0x10, R17 ;  /* 0x00000010ff674819 */ /* 0x000fe20000011611 */
[----:B------:R-:W-:Y:S02]  /*54b0*/  USHF.L.U32 UR42, UR42, 0x6, URZ ;  /* 0x000000062a2a7899 */ /* 0x000fe400080006ff */
[----:B------:R-:W-:Y:S02]  /*54c0*/  @!P1 IMAD.IADD R0, R2, 0x1, -R3 ;  /* 0x0000000102009824 */ /* 0x000fe400078e0a03 */
[----:B------:R-:W-:Y:S01]  /*54d0*/  @!P1 IMAD.IADD R2, R3, 0x1, -R2 ;  /* 0x0000000103029824 */ /* 0x000fe200078e0a02 */
[----:B------:R-:W-:Y:S01]  /*54e0*/  USHF.L.U32 UR41, UR41, 0x7, URZ ;  /* 0x0000000729297899 */ /* 0x000fe200080006ff */
[----:B------:R-:W-:Y:S02]  /*54f0*/  @!P1 IMAD R45, R0, R9, R45 ;  /* 0x00000009002d9224 */ /* 0x000fe400078e022d */
[----:B------:R-:W-:Y:S01]  /*5500*/  @!P1 IMAD R43, R2, R10, R43 ;  /* 0x0000000a022b9224 */ /* 0x000fe200078e022b */
[----:B------:R-:W-:Y:S08]  /*5510*/  BRA.U !UP0, `(.L_x_98) ;  /* 0x0000000108407547 */ /* 0x000ff0000b800000 */
[----:B------:R-:W1:Y:S01]  /*5520*/  LDCU.64 UR8, c[0x4][0x80] ;  /* 0x01001000ff0877ac */ /* 0x000e620008000a00 */
[----:B------:R-:W-:Y:S01]  /*5530*/  MOV R3, 0x0 ;  /* 0x0000000000037802 */ /* 0x000fe20000000f00 */
[----:B------:R-:W-:Y:S02]  /*5540*/  HFMA2 R12, -RZ, RZ, 0, 5.9604644775390625e-08 ;  /* 0x00000001ff0c7431 */ /* 0x000fe400000001ff */
[----:B------:R-:W-:Y:S02]  /*5550*/  IMAD.MOV.U32 R8, RZ, RZ, 0x70 ;  /* 0x00000070ff087424 */ /* 0x000fe400078e00ff */
[----:B------:R-:W-:Y:S01]  /*5560*/  IMAD.MOV.U32 R13, RZ, RZ, RZ ;  /* 0x000000ffff0d7224 */ /* 0x000fe200078e00ff */
[----:B------:R-:W2:Y:S01]  /*5570*/  LDCU.64 UR6, c[0x4][0x88] ;  /* 0x01001100ff0677ac */ /* 0x000ea20008000a00 */
[----:B------:R-:W3:Y:S01]  /*5580*/  LDC.64 R2, c[0x4][R3] ;  /* 0x0100000003027b82 */ /* 0x000ee20000000a00 */
[----:B------:R-:W4:Y:S01]  /*5590*/  LDCU.64 UR4, c[0x4][0x8] ;  /* 0x01000100ff0477ac */ /* 0x000f220008000a00 */
[----:B-1----:R-:W-:Y:S01]  /*55a0*/  MOV R5, UR9 ;  /* 0x0000000900057c02 */ /* 0x002fe20008000f00 */
[----:B------:R-:W-:Y:S01]  /*55b0*/  IMAD.U32 R4, RZ, RZ, UR8 ;  /* 0x00000008ff047e24 */ /* 0x000fe2000f8e00ff */
[----:B--2---:R-:W-:Y:S01]  /*55c0*/  MOV R7, UR7 ;  /* 0x0000000700077c02 */ /* 0x004fe20008000f00 */
[----:B------:R-:W-:Y:S01]  /*55d0*/  IMAD.U32 R6, RZ, RZ, UR6 ;  /* 0x00000006ff067e24 */ /* 0x000fe2000f8e00ff */
[----:B----4-:R-:W-:Y:S01]  /*55e0*/  MOV R11, UR5 ;  /* 0x00000005000b7c02 */ /* 0x010fe20008000f00 */
[----:B------:R-:W-:Y:S02]  /*55f0*/  IMAD.U32 R10, RZ, RZ, UR4 ;  /* 0x00000004ff0a7e24 */ /* 0x000fe4000f8e00ff */
[----:B------:R-:W-:Y:S07]  /*5600*/  LEPC R20, `(.L_x_98) ;  /* 0x000000001014794e */ /* 0x000fee0000000000 */
[----:B---3-5:R-:W-:Y:S05]  /*5610*/  CALL.ABS.NOINC R2 ;  /* 0x0000000002007343 */ /* 0x028fea0003c00000 */
.L_x_98:
[----:B------:R-:W-:Y:S01]  /*5620*/  LOP3.LUT P0, RZ, R108, 0x90, RZ, 0xc0, !PT ;  /* 0x000000906cff7812 */ /* 0x000fe2000780c0ff */
[----:B------:R-:W-:Y:S11]  /*5630*/  BSSY.RECONVERGENT B6, `(.L_x_99) ;  /* 0x0000013000067945 */ /* 0x000ff60003800200 */
[----:B------:R-:W-:Y:S01]  /*5640*/  @!UPT UIADD3 URZ, UPT, UPT, URZ, URZ, URZ ;  /* 0x000000fffffff290 */ /* 0x000fe2000fffe0ff */
[----:B------:R-:W-:Y:S05]  /*5650*/  @!P0 BRA `(.L_x_100) ;  /* 0x0000000000408947 */ /* 0x000fea0003800000 */
        /* <DEDUP_REMOVED lines=16> */
.L_x_100:
[----:B------:R-:W-:Y:S05]  /*5760*/  BSYNC.RECONVERGENT B6 ;  /* 0x0000000000067941 */ /* 0x000fea0003800200 */
.L_x_99:
[----:B------:R-:W-:Y:S01]  /*5770*/  ISETP.NE.U32.AND P4, PT, R90, RZ, PT ;  /* 0x000000ff5a00720c */ /* 0x000fe20003f85070 */
[----:B------:R-:W-:Y:S01]  /*5780*/  UISETP.NE.AND UP2, UPT, UR50, URZ, UPT ;  /* 0x000000ff3200728c */ /* 0x000fe2000bf45270 */
[----:B------:R-:W-:Y:S01]  /*5790*/  ISETP.NE.U32.AND P3, PT, RZ, UR38, PT ;  /* 0x00000026ff007c0c */ /* 0x000fe2000bf65070 */
[----:B------:R-:W-:Y:S01]  /*57a0*/  UISETP.NE.U32.AND UP1, UPT, UR44, URZ, UPT ;  /* 0x000000ff2c00728c */ /* 0x000fe2000bf25070 */
[----:B------:R-:W-:Y:S01]  /*57b0*/  ISETP.NE.AND.EX P4, PT, R91, RZ, PT, P4 ;  /* 0x000000ff5b00720c */ /* 0x000fe20003f85340 */
[----:B------:R-:W-:Y:S01]  /*57c0*/  UPLOP3.LUT UP0, UPT, UPT, UPT, UPT, 0x40, 0x4 ;  /* 0x000000000004789c */ /* 0x000fe20003f0e870 */
[----:B------:R-:W-:Y:S01]  /*57d0*/  ISETP.NE.AND.EX P3, PT, RZ, UR39, PT, P3 ;  /* 0x00000027ff007c0c */ /* 0x000fe2000bf65330 */
[----:B------:R-:W-:Y:S01]  /*57e0*/  UISETP.NE.AND.EX UP1, UPT, UR45, URZ, UPT, UP1 ;  /* 0x000000ff2d00728c */ /* 0x000fe2000bf25310 */
[----:B------:R-:W-:Y:S04]  /*57f0*/  PLOP3.LUT P1, PT, PT, PT, UP2, 0x80, 0x8 ;  /* 0x000000000008781c */ /* 0x000fe80003f2f028 */
[----:B------:R-:W-:Y:S06]  /*5800*/  @UP2 UPLOP3.LUT UP0, UPT, UPT, UPT, UP1, 0x80, 0x8 ;  /* 0x000000000008289c */ /* 0x000fec0003f0f010 */
[----:B------:R-:W-:Y:S01]  /*5810*/  PLOP3.LUT P0, PT, PT, PT, UP0, 0x80, 0x8 ;  /* 0x000000000008781c */ /* 0x000fe20003f0f008 */
[----:B------:R-:W-:Y:S01]  /*5820*/  @!UPT UIADD3 URZ, UPT, UPT, URZ, URZ, URZ ;  /* 0x000000fffffff290 */ /* 0x000fe2000fffe0ff */
[----:B------:R-:W-:Y:S11]  /*5830*/  BRA.U !UP1, `(.L_x_101) ;  /* 0x0000000109387547 */ /* 0x000ff6000b800000 */
[----:B------:R-:W-:Y:S01]  /*5840*/  UISETP.NE.U32.AND UP0, UPT, UR38, URZ, UPT ;  /* 0x000000ff2600728c */ /* 0x000fe2000bf05070 */
[----:B------:R-:W-:Y:S02]  /*5850*/  HFMA2 R0, -RZ, RZ, 0, 5.9604644775390625e-08 ;  /* 0x00000001ff007431 */ /* 0x000fe400000001ff */
[----:B------:R-:W-:Y:S01]  /*5860*/  IMAD.MOV.U32 R95, RZ, RZ, 0x1 ;  /* 0x00000001ff5f7424 */ /* 0x000fe200078e00ff */
[----:B------:R-:W-:Y:S06]  /*5870*/  UISETP.NE.AND.EX UP0, UPT, UR39, URZ, UPT, UP0 ;  /* 0x000000ff2700728c */ /* 0x000fec000bf05300 */
[----:B------:R-:W-:Y:S05]  /*5880*/  PLOP3.LUT P2, PT, PT, PT, UP0, 0x80, 0x8 ;  /* 0x000000000008781c */ /* 0x000fea0003f4f008 */
[----:B------:R-:W1:Y:S01]  /*5890*/  @UP0 LDCU.64 UR6, c[0x0][0x888] ;  /* 0x00011100ff0607ac */ /* 0x000e620008000a00 */
[----:B------:R-:W-:Y:S07]  /*58a0*/  @UP0 UIMAD UR4, UR36, UR44, URZ ;  /* 0x0000002c240402a4 */ /* 0x000fee000f8e02ff */
[----:B------:R-:W-:Y:S01]  /*58b0*/  @!P2 PRMT R95, R0, 0x7610, R95 ;  /* 0x00007610005fa816 */ /* 0x000fe2000000005f */
[----:B-1----:R-:W-:Y:S03]  /*58c0*/  @UP0 UIMAD.WIDE UR6, UR4, 0x4, UR6 ;  /* 0x00000004040608a5 */ /* 0x002fe6000f8e0206 */
[----:B------:R-:W1:Y:S03]  /*58d0*/  @!UP0 LDCU UR4, c[0x0][0x880] ;  /* 0x00011000ff0487ac */ /* 0x000e660008000800 */
[----:B------:R-:W-:Y:S01]  /*58e0*/  IMAD.U32 R2, RZ, RZ, UR6 ;  /* 0x00000006ff027e24 */ /* 0x000fe2000f8e00ff */
[----:B------:R-:W-:Y:S05]  /*58f0*/  MOV R3, UR7 ;  /* 0x0000000700037c02 */ /* 0x000fea0008000f00 */
[----:B-----5:R2:W5:Y:S02]  /*5900*/  @P2 LDG.E R49, desc[UR46][R2.64] ;  /* 0x0000002e02312981 */ /* 0x020564000c1e1900 */
[----:B-12---:R-:W-:Y:S02]  /*5910*/  @!P2 IMAD.U32 R49, RZ, RZ, UR4 ;  /* 0x00000004ff31ae24 */ /* 0x006fe4000f8e00ff */
.L_x_101:
[----:B------:R-:W-:Y:S05]  /*5920*/  @!P4 BRA `(.L_x_102) ;  /* 0x000000000020c947 */ /* 0x000fea0003800000 */
[----:B------:R-:W-:Y:S04]  /*5930*/  ISETP.NE.U32.AND P2, PT, R88, RZ, PT ;  /* 0x000000ff5800720c */ /* 0x000fe80003f45070 */
[----:B------:R-:W-:Y:S11]  /*5940*/  ISETP.NE.AND.EX P2, PT, R89, RZ, PT, P2 ;  /* 0x000000ff5900720c */ /* 0x000ff60003f45320 */
[----:B------:R-:W-:Y:S02]  /*5950*/  @!UPT UIADD3 URZ, UPT, UPT, URZ, URZ, URZ ;  /* 0x000000fffffff290 */ /* 0x000fe4000fffe0ff */
[----:B------:R-:W1:Y:S01]  /*5960*/  @P2 LDC.64 R2, c[0x0][0x8a8] ;  /* 0x00022a00ff022b82 */ /* 0x000e620000000a00 */
[----:B------:R-:W-:Y:S04]  /*5970*/  @P2 IMAD R0, R90, UR36, RZ ;  /* 0x000000245a002c24 */ /* 0x000fe8000f8e02ff */
[----:B-1----:R-:W-:Y:S05]  /*5980*/  @P2 IMAD.WIDE R2, R0, 0x4, R2 ;  /* 0x0000000400022825 */ /* 0x002fea00078e0202 */
[----:B-----5:R1:W5:Y:S02]  /*5990*/  @P2 LDG.E R46, desc[UR46][R2.64] ;  /* 0x0000002e022e2981 */ /* 0x020364000c1e1900 */
[----:B-1----:R-:W2:Y:S02]  /*59a0*/  @!P2 LDC R46, c[0x0][0x8a0] ;  /* 0x00022800ff2eab82 */ /* 0x002ea40000000800 */
.L_x_102:
[----:B-----5:R-:W-:Y:S01]  /*59b0*/  FSETP.NEU.AND P2, PT, R49, RZ, PT ;  /* 0x000000ff3100720b */ /* 0x020fe20003f4d000 */
[----:B------:R-:W-:Y:S01]  /*59c0*/  BSSY B1, `(.L_x_103) ;  /* 0x0000041000017945 */ /* 0x000fe20003800000 */
[----:B------:R-:W-:Y:S01]  /*59d0*/  SEL R5, RZ, 0xffffffff, P3 ;  /* 0xffffffffff057807 */ /* 0x000fe20001800000 */
[----:B------:R-:W-:Y:S01]  /*59e0*/  IMAD.MOV.U32 R114, RZ, RZ, 0x1 ;  /* 0x00000001ff727424 */ /* 0x000fe200078e00ff */
[----:B------:R-:W-:Y:S01]  /*59f0*/  LOP3.LUT P3, RZ, R95, 0xff, RZ, 0xc0, !PT ;  /* 0x000000ff5fff7812 */ /* 0x000fe2000786c0ff */
[C---:B------:R-:W-:Y:S01]  /*5a00*/  IMAD R48, R44.reuse, 0x40, R47 ;  /* 0x000000402c307824 */ /* 0x040fe200078e022f */
[----:B------:R-:W-:Y:S02]  /*5a10*/  @P1 SEL R0, RZ, 0xffffffff, P2 ;  /* 0xffffffffff001807 */ /* 0x000fe40001000000 */
[----:B------:R-:W-:Y:S02]  /*5a20*/  CS2R R86, SRZ ;  /* 0x0000000000567805 */ /* 0x000fe4000001ff00 */
[----:B------:R-:W-:Y:S02]  /*5a30*/  LEA R3, R105, UR49, 0x3 ;  /* 0x0000003169037c11 */ /* 0x000fe4000f8e18ff */
[----:B------:R-:W-:Y:S02]  /*5a40*/  CS2R R84, SRZ ;  /* 0x0000000000547805 */ /* 0x000fe4000001ff00 */
[----:B------:R-:W-:Y:S02]  /*5a50*/  @P0 SEL R0, R5, R0, !P3 ;  /* 0x0000000005000207 */ /* 0x000fe40005800000 */
[----:B------:R-:W-:Y:S02]  /*5a60*/  CS2R R82, SRZ ;  /* 0x0000000000527805 */ /* 0x000fe4000001ff00 */
[----:B------:R-:W-:Y:S02]  /*5a70*/  LEA R111, R44, UR49, 0x3 ;  /* 0x000000312c6f7c11 */ /* 0x000fe4000f8e18ff */
[----:B------:R-:W-:Y:S02]  /*5a80*/  CS2R R80, SRZ ;  /* 0x0000000000507805 */ /* 0x000fe4000001ff00 */
[----:B------:R-:W-:Y:S02]  /*5a90*/  @P1 LOP3.LUT R0, R0, 0x1, RZ, 0xc0, !PT ;  /* 0x0000000100001812 */ /* 0x000fe400078ec0ff */
[----:B------:R-:W-:Y:S02]  /*5aa0*/  SHF.L.U32 R4, R107, 0x1f, RZ ;  /* 0x0000001f6b047819 */ /* 0x000fe400000006ff */
[----:B------:R-:W-:Y:S02]  /*5ab0*/  ISETP.NE.U32.OR P5, PT, R0, 0x1, !P1 ;  /* 0x000000010000780c */ /* 0x000fe40004fa5470 */
[----:B------:R-:W-:Y:S02]  /*5ac0*/  SEL R0, RZ, 0xffffffff, P2 ;  /* 0xffffffffff007807 */ /* 0x000fe40001000000 */
[----:B------:R-:W-:Y:S02]  /*5ad0*/  PLOP3.LUT P2, PT, PT, PT, UP1, 0x80, 0x8 ;  /* 0x000000000008781c */ /* 0x000fe40003f4f018 */
[----:B------:R-:W-:Y:S07]  /*5ae0*/  P2R R113, PR, RZ, 0x20 ;  /* 0x00000020ff717803 */ /* 0x000fee0000000000 */
[----:B------:R-:W-:Y:S04]  /*5af0*/  @P5 SHF.L.U32 R2, R104, 0x1f, RZ ;  /* 0x0000001f68025819 */ /* 0x000fe800000006ff */
[----:B------:R-:W1:Y:S01]  /*5b00*/  @P5 SYNCS.PHASECHK.TRANS64.TRYWAIT P1, [R3+URZ+0x30], R2 ;  /* 0x00003002030055a7 */ /* 0x000e6200080211ff */
[----:B------:R-:W-:Y:S04]  /*5b10*/  @P2 SEL R0, R5, R0, !P3 ;  /* 0x0000000005002207 */ /* 0x000fe80005800000 */
[----:B------:R-:W-:Y:S04]  /*5b20*/  LOP3.LUT R0, R0, 0x1, RZ, 0xc0, !PT ;  /* 0x0000000100007812 */ /* 0x000fe800078ec0ff */
[----:B------:R-:W-:Y:S04]  /*5b30*/  ISETP.NE.U32.AND P4, PT, R0, 0x1, PT ;  /* 0x000000010000780c */ /* 0x000fe80003f85070 */
[----:B------:R-:W-:Y:S01]  /*5b40*/  P2R R115, PR, RZ, 0x10 ;  /* 0x00000010ff737803 */ /* 0x000fe20000000000 */
[----:B------:R3:W4:Y:S01]  /*5b50*/  SYNCS.PHASECHK.TRANS64.TRYWAIT P0, [R111+URZ+0x80], R4 ;  /* 0x000080046f0075a7 */ /* 0x00072200080011ff */
[----:B-1----:R-:W-:Y:S01]  /*5b60*/  @P5 SEL R114, RZ, 0x1, !P1 ;  /* 0x00000001ff725807 */ /* 0x002fe20004800000 */
[----:B---3--:R-:W-:Y:S06]  /*5b70*/  @!P5 BRA `(.L_x_104) ;  /* 0x000000000094d947 */ /* 0x008fec0003800000 */
[----:B------:R-:W-:Y:S01]  /*5b80*/  @P4 IMAD R5, R105, 0x1000, R100 ;  /* 0x0000100069054824 */ /* 0x000fe200078e0264 */
[----:B------:R-:W-:Y:S01]  /*5b90*/  LOP3.LUT P5, RZ, R101, 0x80, RZ, 0xc0, !PT ;  /* 0x0000008065ff7812 */ /* 0x000fe200078ac0ff */
[----:B------:R-:W-:Y:S01]  /*5ba0*/  BSSY B0, `(.L_x_105) ;  /* 0x0000010000007945 */ /* 0x000fe20003800000 */
[----:B------:R-:W-:Y:S01]  /*5bb0*/  ISETP.NE.AND P2, PT, R114, RZ, PT ;  /* 0x000000ff7200720c */ /* 0x000fe20003f45270 */
[----:B------:R-:W-:Y:S01]  /*5bc0*/  @P4 VIADD R2, R5, UR49 ;  /* 0x0000003105024c36 */ /* 0x000fe20008000000 */
[----:B------:R-:W-:Y:S02]  /*5bd0*/  PLOP3.LUT P1, PT, PT, PT, PT, 0x8, 0x80 ;  /* 0x000000000080781c */ /* 0x000fe40003f2e170 */
[----:B------:R-:W-:Y:S02]  /*5be0*/  CS2R R82, SRZ ;  /* 0x0000000000527805 */ /* 0x000fe4000001ff00 */
[----:B------:R-:W-:Y:S01]  /*5bf0*/  @P4 PLOP3.LUT P1, PT, P5, PT, PT, 0x80, 0x8 ;  /* 0x000000000008481c */ /* 0x000fe20002f2f070 */
[C---:B------:R-:W-:Y:S01]  /*5c00*/  @P4 VIADD R0, R2.reuse, 0x200 ;  /* 0x0000020002004836 */ /* 0x040fe20000000000 */
[----:B------:R-:W-:Y:S01]  /*5c10*/  CS2R R80, SRZ ;  /* 0x0000000000507805 */ /* 0x000fe2000001ff00 */
[----:B------:R-:W-:Y:S01]  /*5c20*/  @P4 VIADD R2, R2, 0x210 ;  /* 0x0000021002024836 */ /* 0x000fe20000000000 */
[----:B------:R-:W-:Y:S02]  /*5c30*/  CS2R R86, SRZ ;  /* 0x0000000000567805 */ /* 0x000fe4000001ff00 */
[----:B------:R-:W-:Y:S07]  /*5c40*/  CS2R R84, SRZ ;  /* 0x0000000000547805 */ /* 0x000fee000001ff00 */
[----:B------:R-:W-:Y:S01]  /*5c50*/  @P1 VIADD R2, R0, 0xfffffff0 ;  /* 0xfffffff000021836 */ /* 0x000fe20000000000 */
[----:B------:R-:W-:Y:S06]  /*5c60*/  @P2 BRA `(.L_x_106) ;  /* 0x00000000000c2947 */ /* 0x000fec0003800000 */
[----:B------:R-:W-:Y:S04]  /*5c70*/  SHF.L.U32 R0, R104, 0x1f, RZ ;  /* 0x0000001f68007819 */ /* 0x000fe800000006ff */
[----:B------:R-:W1:Y:S02]  /*5c80*/  SYNCS.PHASECHK.TRANS64.TRYWAIT P1, [R3+URZ+0x30], R0 ;  /* 0x00003000030075a7 */ /* 0x000e6400080211ff */
[----:B-1----:R-:W-:Y:S05]  /*5c90*/  @!P1 BRA `(.L_x_107) ;  /* 0x0000002400489947 */ /* 0x002fea0003800000 */
.L_x_106:
[----:B------:R-:W-:Y:S05]  /*5ca0*/  BSYNC B0 ;  /* 0x0000000000007941 */ /* 0x000fea0003800000 */
.L_x_105:
[----:B------:R-:W-:Y:S01]  /*5cb0*/  ISETP.NE.AND P1, PT, R115, RZ, PT ;  /* 0x000000ff7300720c */ /* 0x000fe20003f25270 */
[----:B-1----:R-:W-:Y:S02]  /*5cc0*/  VIADD R3, R3, 0x40 ;  /* 0x0000004003037836 */ /* 0x002fe40000000000 */
[----:B------:R-:W-:Y:S02]  /*5cd0*/  IMAD.U32 R0, RZ, RZ, UR37 ;  /* 0x00000025ff007e24 */ /* 0x000fe4000f8e00ff */
[----:B------:R-:W-:Y:S03]  /*5ce0*/  VIADD R105, R105, 0x1 ;  /* 0x0000000169697836 */ /* 0x000fe60000000000 */
[----:B------:R-:W-:Y:S05]  /*5cf0*/  PRMT R0, R0, 0x654, R3 ;  /* 0x0000065400007816 */ /* 0x000fea0000000003 */
[----:B------:R1:W3:Y:S04]  /*5d00*/  @P1 LDS.128 R80, [R5+UR49+0x200] ;  /* 0x0002003105501984 */ /* 0x0002e80008000c00 */
[----:B------:R1:W1:Y:S01]  /*5d10*/  @P1 LDS.128 R84, [R2] ;  /* 0x0000000002541984 */ /* 0x0002620000000c00 */
[C---:B------:R-:W-:Y:S01]  /*5d20*/  ISETP.NE.AND P1, PT, R105.reuse, 0x2, PT ;  /* 0x000000026900780c */ /* 0x040fe20003f25270 */
[----:B------:R-:W-:Y:S01]  /*5d30*/  @!PT LDS RZ, [RZ] ;  /* 0x00000000fffff984 */ /* 0x000fe20000000800 */
[----:B------:R-:W-:Y:S01]  /*5d40*/  @!PT LDS RZ, [RZ] ;  /* 0x00000000fffff984 */ /* 0x000fe20000000800 */
[----:B------:R-:W-:Y:S01]  /*5d50*/  @!PT LDS RZ, [RZ] ;  /* 0x00000000fffff984 */ /* 0x000fe20000000800 */
[----:B------:R-:W-:Y:S01]  /*5d60*/  @!PT LDS RZ, [RZ] ;  /* 0x00000000fffff984 */ /* 0x000fe20000000800 */
[----:B------:R5:W-:Y:S06]  /*5d70*/  MEMBAR.ALL.CTA ;  /* 0x0000000000007992 */ /* 0x000bec0000008000 */
[----:B-----5:R-:W5:Y:S01]  /*5d80*/  FENCE.VIEW.ASYNC.S ;  /* 0x00000000000073c6 */ /* 0x020f620000000000 */
[----:B------:R-:W-:Y:S02]  /*5d90*/  SEL R3, RZ, 0x1, P1 ;  /* 0x00000001ff037807 */ /* 0x000fe40000800000 */
[----:B------:R-:W-:Y:S02]  /*5da0*/  SEL R105, R105, RZ, P1 ;  /* 0x000000ff69697207 */ /* 0x000fe40000800000 */
[----:B------:R-:W-:Y:S01]  /*5db0*/  LOP3.LUT R104, R104, R3, RZ, 0x3c, !PT ;  /* 0x0000000368687212 */ /* 0x000fe200078e3cff */
[----:B-----5:R1:W-:Y:S06]  /*5dc0*/  SYNCS.ARRIVE.TRANS64.RED.A1T0 RZ, [R0+URZ], RZ ;  /* 0x000000ff00ff79a7 */ /* 0x0203ec00081004ff */
.L_x_104:
[----:B------:R-:W-:Y:S05]  /*5dd0*/  BSYNC B1 ;  /* 0x0000000000017941 */ /* 0x000fea0003800000 */
.L_x_103:
[----:B------:R-:W-:Y:S04]  /*5de0*/  SHF.R.U32.HI R3, RZ, 0x15, R48 ;  /* 0x00000015ff037819 */ /* 0x000fe80000011630 */
[----:B------:R-:W-:Y:S01]  /*5df0*/  LOP3.LUT P1, RZ, R3, 0x3, R102, 0x48, !PT ;  /* 0x0000000303ff7812 */ /* 0x000fe20007824866 */
[----:B------:R-:W-:Y:S01]  /*5e00*/  @!UPT UIADD3 URZ, UPT, UPT, URZ, URZ, URZ ;  /* 0x000000fffffff290 */ /* 0x000fe2000fffe0ff */
[----:B----4-:R-:W-:Y:S11]  /*5e10*/  @P0 BRA `(.L_x_108) ;  /* 0x0000000000080947 */ /* 0x010ff60003800000 */
[----:B------:R-:W4:Y:S02]  /*5e20*/  SYNCS.PHASECHK.TRANS64.TRYWAIT P0, [R111+URZ+0x80], R4 ;  /* 0x000080046f0075a7 */ /* 0x000f2400080011ff */
[----:B----4-:R-:W-:Y:S05]  /*5e30*/  @!P0 BRA `(.L_x_109) ;  /* 0x0000002000f48947 */ /* 0x010fea0003800000 */
.L_x_108:
[----:B------:R-:W-:Y:S05]  /*5e40*/  @!P1 BRA `(.L_x_110) ;  /* 0x0000000000409947 */ /* 0x000fea0003800000 */
[----:B------:R-:W5:Y:S01]  /*5e50*/  LDCU.64 UR8, c[0x4][0x70] ;  /* 0x01000e00ff0877ac */ /* 0x000f620008000a00 */
[----:B------:R-:W-:Y:S01]  /*5e60*/  MOV R3, 0x0 ;  /* 0x0000000000037802 */ /* 0x000fe20000000f00 */
[----:B------:R-:W-:Y:S02]  /*5e70*/  HFMA2 R12, -RZ, RZ, 0, 5.9604644775390625e-08 ;  /* 0x00000001ff0c7431 */ /* 0x000fe400000001ff */
[----:B------:R-:W-:Y:S02]  /*5e80*/  IMAD.MOV.U32 R8, RZ, RZ, 0x192 ;  /* 0x00000192ff087424 */ /* 0x000fe400078e00ff */
[----:B------:R-:W-:Y:S01]  /*5e90*/  IMAD.MOV.U32 R13, RZ, RZ, RZ ;  /* 0x000000ffff0d7224 */ /* 0x000fe200078e00ff */
[----:B------:R-:W2:Y:S01]  /*5ea0*/  LDCU.64 UR6, c[0x4][0x78] ;  /* 0x01000f00ff0677ac */ /* 0x000ea20008000a00 */
[----:B-1----:R-:W1:Y:S01]  /*5eb0*/  LDC.64 R2, c[0x4][R3] ;  /* 0x0100000003027b82 */ /* 0x002e620000000a00 */
[----:B------:R-:W3:Y:S01]  /*5ec0*/  LDCU.64 UR4, c[0x4][0x10] ;  /* 0x01000200ff0477ac */ /* 0x000ee20008000a00 */
[----:B-----5:R-:W-:Y:S01]  /*5ed0*/  MOV R5, UR9 ;  /* 0x0000000900057c02 */ /* 0x020fe20008000f00 */
[----:B----4-:R-:W-:Y:S01]  /*5ee0*/  IMAD.U32 R4, RZ, RZ, UR8 ;  /* 0x00000008ff047e24 */ /* 0x010fe2000f8e00ff */
[----:B--2---:R-:W-:Y:S01]  /*5ef0*/  MOV R7, UR7 ;  /* 0x0000000700077c02 */ /* 0x004fe20008000f00 */
[----:B------:R-:W-:Y:S01]  /*5f00*/  IMAD.U32 R6, RZ, RZ, UR6 ;  /* 0x00000006ff067e24 */ /* 0x000fe2000f8e00ff */
[----:B---3--:R-:W-:Y:S01]  /*5f10*/  MOV R11, UR5 ;  /* 0x00000005000b7c02 */ /* 0x008fe20008000f00 */
[----:B------:R-:W-:Y:S02]  /*5f20*/  IMAD.U32 R10, RZ, RZ, UR4 ;  /* 0x00000004ff0a7e24 */ /* 0x000fe4000f8e00ff */
[----:B------:R-:W-:Y:S07]  /*5f30*/  LEPC R20, `(.L_x_110) ;  /* 0x000000001014794e */ /* 0x000fee0000000000 */
[----:B-1----:R-:W-:Y:S05]  /*5f40*/  CALL.ABS.NOINC R2 ;  /* 0x0000000002007343 */ /* 0x002fea0003c00000 */
.L_x_110:
[-C--:B---3--:R-:W-:Y:S01]  /*5f50*/  F2FP.F16.E4M3.UNPACK_B R51, R80.reuse ;  /* 0x00000050ff33723e */ /* 0x088fe200020006ff */
[----:B------:R-:W-:Y:S05]  /*5f60*/  WARPSYNC.ALL ;  /* 0x0000000000007948 */ /* 0x000fea0003800000 */
[----:B------:R-:W-:Y:S01]  /*5f70*/  R2UR UR4, R48 ;  /* 0x00000000300472ca */ /* 0x000fe200000e0000 */
[--C-:B------:R-:W-:Y:S01]  /*5f80*/  HADD2.F32 R50, -RZ, R51.reuse.H0_H0 ;  /* 0x20000033ff327230 */ /* 0x100fe20000004100 */
[----:B------:R-:W-:Y:S01]  /*5f90*/  F2FP.F16.E4M3.UNPACK_B R53, R80.H1 ;  /* 0x00000050ff35723e */ /* 0x000fe200030006ff */
[----:B------:R-:W-:Y:S01]  /*5fa0*/  HADD2.F32 R51, -RZ, R51.H1_H1 ;  /* 0x30000033ff337230 */ /* 0x000fe20000004100 */
[-C--:B------:R-:W-:Y:S01]  /*5fb0*/  F2FP.F16.E4M3.UNPACK_B R55, R81.reuse ;  /* 0x00000051ff37723e */ /* 0x080fe200020006ff */
[----:B------:R-:W-:Y:S01]  /*5fc0*/  BSSY.RECONVERGENT B0, `(.L_x_111) ;  /* 0x000009e000007945 */ /* 0x000fe20003800200 */
[----:B------:R-:W-:Y:S01]  /*5fd0*/  F2FP.F16.E4M3.UNPACK_B R57, R81.H1 ;  /* 0x00000051ff39723e */ /* 0x000fe200030006ff */
[--C-:B------:R-:W-:Y:S01]  /*5fe0*/  HADD2.F32 R52, -RZ, R53.reuse.H0_H0 ;  /* 0x20000035ff347230 */ /* 0x100fe20000004100 */
[-C--:B------:R-:W-:Y:S01]  /*5ff0*/  F2FP.F16.E4M3.UNPACK_B R59, R82.reuse ;  /* 0x00000052ff3b723e */ /* 0x080fe200020006ff */
[----:B------:R-:W-:Y:S01]  /*6000*/  HADD2.F32 R54, -RZ, R53.H1_H1 ;  /* 0x30000035ff367230 */ /* 0x000fe20000004100 */
[----:B------:R-:W-:Y:S01]  /*6010*/  F2FP.F16.E4M3.UNPACK_B R61, R82.H1 ;  /* 0x00000052ff3d723e */ /* 0x000fe200030006ff */
[--C-:B------:R-:W-:Y:S01]  /*6020*/  HADD2.F32 R53, -RZ, R55.reuse.H0_H0 ;  /* 0x20000037ff357230 */ /* 0x100fe20000004100 */
[-C--:B------:R-:W-:Y:S01]  /*6030*/  F2FP.F16.E4M3.UNPACK_B R63, R83.reuse ;  /* 0x00000053ff3f723e */ /* 0x080fe200020006ff */
[----:B-1--4-:R-:W2:Y:S01]  /*6040*/  LDTM.x32 R4, tmem[UR4] ;  /* 0x00000004000479ee */ /* 0x012ea200082c0000 */
[----:B------:R-:W-:Y:S01]  /*6050*/  F2FP.F16.E4M3.UNPACK_B R65, R83.H1 ;  /* 0x00000053ff41723e */ /* 0x000fe200030006ff */
[----:B------:R-:W-:Y:S01]  /*6060*/  HADD2.F32 R56, -RZ, R55.H1_H1 ;  /* 0x30000037ff387230 */ /* 0x000fe20000004100 */
[-C--:B------:R-:W-:Y:S01]  /*6070*/  F2FP.F16.E4M3.UNPACK_B R67, R84.reuse ;  /* 0x00000054ff43723e */ /* 0x080fe200020006ff */
[----:B------:R-:W-:Y:S01]  /*6080*/  HADD2.F32 R60, -RZ, R59.H1_H1 ;  /* 0x3000003bff3c7230 */ /* 0x000fe20000004100 */
[----:B------:R-:W-:Y:S01]  /*6090*/  IADD3 R125, PT, PT, R100, UR49, RZ ;  /* 0x00000031647d7c10 */ /* 0x000fe2000fffe0ff */
[----:B------:R-:W-:Y:S01]  /*60a0*/  HADD2.F32 R64, -RZ, R63.H1_H1 ;  /* 0x3000003fff407230 */ /* 0x000fe20000004100 */
[----:B------:R-:W-:Y:S01]  /*60b0*/  ISETP.NE.AND P6, PT, R113, RZ, PT ;  /* 0x000000ff7100720c */ /* 0x000fe20003fc5270 */
[----:B------:R-:W-:Y:S01]  /*60c0*/  HADD2.F32 R68, -RZ, R67.H1_H1 ;  /* 0x30000043ff447230 */ /* 0x000fe20000004100 */
[----:B------:R-:W-:Y:S01]  /*60d0*/  LOP3.LUT P5, RZ, R101, 0x80, RZ, 0xc0, !PT ;  /* 0x0000008065ff7812 */ /* 0x000fe200078ac0ff */
[--C-:B------:R-:W-:Y:S01]  /*60e0*/  HADD2.F32 R55, -RZ, R57.reuse.H0_H0 ;  /* 0x20000039ff377230 */ /* 0x100fe20000004100 */
[----:B------:R-:W-:Y:S01]  /*60f0*/  F2FP.F16.E4M3.UNPACK_B R69, R84.H1 ;  /* 0x00000054ff45723e */ /* 0x000fe200030006ff */
[----:B------:R-:W-:Y:S01]  /*6100*/  HADD2.F32 R58, -RZ, R57.H1_H1 ;  /* 0x30000039ff3a7230 */ /* 0x000fe20000004100 */
[-C--:B------:R-:W-:Y:S01]  /*6110*/  F2FP.F16.E4M3.UNPACK_B R71, R85.reuse ;  /* 0x00000055ff47723e */ /* 0x080fe200020006ff */
[----:B------:R-:W-:Y:S01]  /*6120*/  HADD2.F32 R57, -RZ, R59.H0_H0 ;  /* 0x2000003bff397230 */ /* 0x000fe20000004100 */
[----:B------:R-:W-:Y:S01]  /*6130*/  F2FP.F16.E4M3.UNPACK_B R73, R85.H1 ;  /* 0x00000055ff49723e */ /* 0x000fe200030006ff */
[----:B------:R-:W-:Y:S01]  /*6140*/  HADD2.F32 R59, -RZ, R61.H0_H0 ;  /* 0x2000003dff3b7230 */ /* 0x000fe20000004100 */
[-C--:B------:R-:W-:Y:S01]  /*6150*/  F2FP.F16.E4M3.UNPACK_B R75, R86.reuse ;  /* 0x00000056ff4b723e */ /* 0x080fe200020006ff */
[----:B------:R-:W-:Y:S01]  /*6160*/  HADD2.F32 R72, -RZ, R71.H1_H1 ;  /* 0x30000047ff487230 */ /* 0x000fe20000004100 */
[----:B------:R-:W-:Y:S01]  /*6170*/  F2FP.F16.E4M3.UNPACK_B R77, R86.H1 ;  /* 0x00000056ff4d723e */ /* 0x000fe200030006ff */
[----:B------:R-:W-:Y:S01]  /*6180*/  HADD2.F32 R62, -RZ, R61.H1_H1 ;  /* 0x3000003dff3e7230 */ /* 0x000fe20000004100 */
[----:B------:R-:W-:Y:S01]  /*6190*/  F2FP.F16.E4M3.UNPACK_B R79, R87.H1 ;  /* 0x00000057ff4f723e */ /* 0x000fe200030006ff */
[----:B------:R-:W-:Y:S01]  /*61a0*/  HADD2.F32 R61, -RZ, R63.H0_H0 ;  /* 0x2000003fff3d7230 */ /* 0x000fe20000004100 */
[----:B------:R-:W-:Y:S01]  /*61b0*/  ISETP.NE.AND P0, PT, R109, RZ, PT ;  /* 0x000000ff6d00720c */ /* 0x000fe20003f05270 */
[C---:B--2---:R-:W-:Y:S01]  /*61c0*/  FMUL R0, R46.reuse, R4 ;  /* 0x000000042e007220 */ /* 0x044fe20000400000 */
[C---:B------:R-:W-:Y:S01]  /*61d0*/  FMUL R2, R46.reuse, R5 ;  /* 0x000000052e027220 */ /* 0x040fe20000400000 */
[C---:B------:R-:W-:Y:S01]  /*61e0*/  FMUL R4, R46.reuse, R8 ;  /* 0x000000082e047220 */ /* 0x040fe20000400000 */
[C---:B------:R-:W-:Y:S01]  /*61f0*/  FMUL R5, R46.reuse, R9 ;  /* 0x000000092e057220 */ /* 0x040fe20000400000 */
[C---:B------:R-:W-:Y:S01]  /*6200*/  FFMA R0, R49.reuse, R50, R0 ;  /* 0x0000003231007223 */ /* 0x040fe20000000000 */
[C---:B------:R-:W-:Y:S01]  /*6210*/  FFMA R2, R49.reuse, R51, R2 ;  /* 0x0000003331027223 */ /* 0x040fe20000000002 */
[C---:B------:R-:W-:Y:S01]  /*6220*/  FMUL R8, R46.reuse, R12 ;  /* 0x0000000c2e087220 */ /* 0x040fe20000400000 */
[C---:B------:R-:W-:Y:S01]  /*6230*/  FMUL R9, R46.reuse, R13 ;  /* 0x0000000d2e097220 */ /* 0x040fe20000400000 */
[C---:B------:R-:W-:Y:S01]  /*6240*/  FMUL R12, R46.reuse, R16 ;  /* 0x000000102e0c7220 */ /* 0x040fe20000400000 */
[C---:B------:R-:W-:Y:S01]  /*6250*/  FMUL R13, R46.reuse, R17 ;  /* 0x000000112e0d7220 */ /* 0x040fe20000400000 */
[C---:B------:R-:W-:Y:S01]  /*6260*/  FMUL R16, R46.reuse, R20 ;  /* 0x000000142e107220 */ /* 0x040fe20000400000 */
[C---:B------:R-:W-:Y:S01]  /*6270*/  FMUL R17, R46.reuse, R21 ;  /* 0x000000152e117220 */ /* 0x040fe20000400000 */
[C---:B------:R-:W-:Y:S01]  /*6280*/  FMUL R20, R46.reuse, R24 ;  /* 0x000000182e147220 */ /* 0x040fe20000400000 */
[C---:B------:R-:W-:Y:S01]  /*6290*/  FMUL R21, R46.reuse, R25 ;  /* 0x000000192e157220 */ /* 0x040fe20000400000 */
[----:B------:R-:W-:Y:S02]  /*62a0*/  HADD2.F32 R76, -RZ, R75.H1_H1 ;  /* 0x3000004bff4c7230 */ /* 0x000fe40000004100 */
[C---:B------:R-:W-:Y:S01]  /*62b0*/  FMUL R24, R46.reuse, R28 ;  /* 0x0000001c2e187220 */ /* 0x040fe20000400000 */
[C---:B------:R-:W-:Y:S01]  /*62c0*/  FMUL R25, R46.reuse, R29 ;  /* 0x0000001d2e197220 */ /* 0x040fe20000400000 */
[C---:B------:R-:W-:Y:S01]  /*62d0*/  FMUL R28, R46.reuse, R32 ;  /* 0x000000202e1c7220 */ /* 0x040fe20000400000 */
[C---:B------:R-:W-:Y:S01]  /*62e0*/  FMUL R29, R46.reuse, R33 ;  /* 0x000000212e1d7220 */ /* 0x040fe20000400000 */
[C---:B------:R-:W-:Y:S01]  /*62f0*/  FMUL R3, R46.reuse, R6 ;  /* 0x000000062e037220 */ /* 0x040fe20000400000 */
[C---:B------:R-:W-:Y:S01]  /*6300*/  FMUL R7, R46.reuse, R7 ;  /* 0x000000072e077220 */ /* 0x040fe20000400000 */
[----:B------:R-:W-:Y:S01]  /*6310*/  FMUL R6, R46, R10 ;  /* 0x0000000a2e067220 */ /* 0x000fe20000400000 */
[----:B------:R-:W-:Y:S01]  /*6320*/  F2FP.F16.E4M3.UNPACK_B R50, R87 ;  /* 0x00000057ff32723e */ /* 0x000fe200020006ff */
[C---:B------:R-:W-:Y:S01]  /*6330*/  FFMA R3, R49.reuse, R52, R3 ;  /* 0x0000003431037223 */ /* 0x040fe20000000003 */
[C---:B------:R-:W-:Y:S01]  /*6340*/  FFMA R7, R49.reuse, R54, R7 ;  /* 0x0000003631077223 */ /* 0x040fe20000000007 */
[----:B------:R-:W-:Y:S01]  /*6350*/  @P6 SHF.L.U32 R32, R104, 0x1f, RZ ;  /* 0x0000001f68206819 */ /* 0x000fe200000006ff */
[C---:B------:R-:W-:Y:S01]  /*6360*/  FFMA R4, R49.reuse, R53, R4 ;  /* 0x0000003531047223 */ /* 0x040fe20000000004 */
[----:B------:R-:W-:Y:S01]  /*6370*/  FFMA R5, R49, R56, R5 ;  /* 0x0000003831057223 */ /* 0x000fe20000000005 */
[C---:B------:R-:W-:Y:S01]  /*6380*/  FMUL R11, R46.reuse, R11 ;  /* 0x0000000b2e0b7220 */ /* 0x040fe20000400000 */
[----:B------:R-:W-:Y:S01]  /*6390*/  F2FP.SATFINITE.E4M3.F32.PACK_AB_MERGE_C R113, R7, R3, RZ ;  /* 0x000000030771723e */ /* 0x000fe200048070ff */
[C---:B------:R-:W-:Y:S01]  /*63a0*/  FFMA R6, R49.reuse, R55, R6 ;  /* 0x0000003731067223 */ /* 0x040fe20000000006 */
[----:B------:R-:W-:Y:S01]  /*63b0*/  FMUL R10, R46, R14 ;  /* 0x0000000e2e0a7220 */ /* 0x000fe20000400000 */
[C---:B------:R-:W-:Y:S01]  /*63c0*/  FFMA R11, R49.reuse, R58, R11 ;  /* 0x0000003a310b7223 */ /* 0x040fe2000000000b */
[----:B------:R-:W-:Y:S01]  /*63d0*/  F2FP.SATFINITE.E4M3.F32.PACK_AB_MERGE_C R116, R2, R0, R113 ;  /* 0x000000000274723e */ /* 0x000fe20004807071 */
[C---:B------:R-:W-:Y:S01]  /*63e0*/  FMUL R15, R46.reuse, R15 ;  /* 0x0000000f2e0f7220 */ /* 0x040fe20000400000 */
[----:B------:R-:W-:Y:S01]  /*63f0*/  MOV R113, 0x10 ;  /* 0x0000001000717802 */ /* 0x000fe20000000f00 */
[----:B------:R-:W-:Y:S01]  /*6400*/  FFMA R8, R49, R57, R8 ;  /* 0x0000003931087223 */ /* 0x000fe20000000008 */
[----:B------:R-:W-:Y:S01]  /*6410*/  F2FP.SATFINITE.E4M3.F32.PACK_AB_MERGE_C R117, R11, R6, RZ ;  /* 0x000000060b75723e */ /* 0x000fe200048070ff */
[----:B------:R-:W-:Y:S01]  /*6420*/  FFMA R9, R49, R60, R9 ;  /* 0x0000003c31097223 */ /* 0x000fe20000000009 */
[--C-:B------:R-:W-:Y:S01]  /*6430*/  HADD2.F32 R63, -RZ, R65.reuse.H0_H0 ;  /* 0x20000041ff3f7230 */ /* 0x100fe20000004100 */
[----:B------:R-:W-:Y:S01]  /*6440*/  SEL R124, R113, 0xfffffff0, !P5 ;  /* 0xfffffff0717c7807 */ /* 0x000fe20006800000 */
[----:B------:R-:W-:Y:S01]  /*6450*/  FFMA R10, R49, R59, R10 ;  /* 0x0000003b310a7223 */ /* 0x000fe2000000000a */
[----:B------:R-:W-:Y:S01]  /*6460*/  F2FP.SATFINITE.E4M3.F32.PACK_AB_MERGE_C R117, R5, R4, R117 ;  /* 0x000000040575723e */ /* 0x000fe20004807075 */
[----:B------:R-:W-:Y:S01]  /*6470*/  FFMA R15, R49, R62, R15 ;  /* 0x0000003e310f7223 */ /* 0x000fe2000000000f */
[----:B------:R-:W-:Y:S01]  /*6480*/  IADD3 R113, PT, PT, R125, R124, RZ ;  /* 0x0000007c7d717210 */ /* 0x000fe20007ffe0ff */
[C---:B------:R-:W-:Y:S01]  /*6490*/  FFMA R12, R49.reuse, R61, R12 ;  /* 0x0000003d310c7223 */ /* 0x040fe2000000000c */
[----:B------:R-:W-:Y:S01]  /*64a0*/  FFMA R13, R49, R64, R13 ;  /* 0x00000040310d7223 */ /* 0x000fe2000000000d */
[--C-:B------:R-:W-:Y:S01]  /*64b0*/  HADD2.F32 R51, -RZ, R50.reuse.H0_H0 ;  /* 0x20000032ff337230 */ /* 0x100fe20000004100 */
[----:B------:R-:W-:Y:S01]  /*64c0*/  F2FP.SATFINITE.E4M3.F32.PACK_AB_MERGE_C R118, R15, R10, RZ ;  /* 0x0000000a0f76723e */ /* 0x000fe200048070ff */
[----:B------:R-:W-:Y:S02]  /*64d0*/  HADD2.F32 R50, -RZ, R50.H1_H1 ;  /* 0x30000032ff327230 */ /* 0x000fe40000004100 */
[C---:B------:R-:W-:Y:S01]  /*64e0*/  FMUL R14, R46.reuse, R18 ;  /* 0x000000122e0e7220 */ /* 0x040fe20000400000 */
[----:B------:R-:W-:Y:S02]  /*64f0*/  HADD2.F32 R66, -RZ, R65.H1_H1 ;  /* 0x30000041ff427230 */ /* 0x000fe40000004100 */
[C---:B------:R-:W-:Y:S01]  /*6500*/  FMUL R19, R46.reuse, R19 ;  /* 0x000000132e137220 */ /* 0x040fe20000400000 */
[----:B------:R-:W-:Y:S02]  /*6510*/  HADD2.F32 R65, -RZ, R67.H0_H0 ;  /* 0x20000043ff417230 */ /* 0x000fe40000004100 */
[C---:B------:R-:W-:Y:S01]  /*6520*/  FFMA R14, R49.reuse, R63, R14 ;  /* 0x0000003f310e7223 */ /* 0x040fe2000000000e */
[--C-:B------:R-:W-:Y:S02]  /*6530*/  HADD2.F32 R67, -RZ, R69.reuse.H0_H0 ;  /* 0x20000045ff437230 */ /* 0x100fe40000004100 */
[C---:B------:R-:W-:Y:S01]  /*6540*/  FMUL R18, R46.reuse, R22 ;  /* 0x000000162e127220 */ /* 0x040fe20000400000 */
[----:B------:R-:W-:Y:S02]  /*6550*/  HADD2.F32 R70, -RZ, R69.H1_H1 ;  /* 0x30000045ff467230 */ /* 0x000fe40000004100 */
[C---:B------:R-:W-:Y:S01]  /*6560*/  FFMA R19, R49.reuse, R66, R19 ;  /* 0x0000004231137223 */ /* 0x040fe20000000013 */
[----:B------:R-:W-:Y:S02]  /*6570*/  HADD2.F32 R69, -RZ, R71.H0_H0 ;  /* 0x20000047ff457230 */ /* 0x000fe40000004100 */
[C---:B------:R-:W-:Y:S01]  /*6580*/  FMUL R23, R46.reuse, R23 ;  /* 0x000000172e177220 */ /* 0x040fe20000400000 */
[C---:B------:R-:W-:Y:S01]  /*6590*/  FFMA R16, R49.reuse, R65, R16 ;  /* 0x0000004131107223 */ /* 0x040fe20000000010 */
[C---:B------:R-:W-:Y:S01]  /*65a0*/  FFMA R17, R49.reuse, R68, R17 ;  /* 0x0000004431117223 */ /* 0x040fe20000000011 */
[--C-:B------:R-:W-:Y:S02]  /*65b0*/  HADD2.F32 R71, -RZ, R73.reuse.H0_H0 ;  /* 0x20000049ff477230 */ /* 0x100fe40000004100 */
[C---:B------:R-:W-:Y:S01]  /*65c0*/  FFMA R18, R49.reuse, R67, R18 ;  /* 0x0000004331127223 */ /* 0x040fe20000000012 */
[----:B------:R-:W-:Y:S02]  /*65d0*/  HADD2.F32 R74, -RZ, R73.H1_H1 ;  /* 0x30000049ff4a7230 */ /* 0x000fe40000004100 */
[C---:B------:R-:W-:Y:S01]  /*65e0*/  FMUL R22, R46.reuse, R26 ;  /* 0x0000001a2e167220 */ /* 0x040fe20000400000 */
[----:B------:R-:W-:Y:S02]  /*65f0*/  HADD2.F32 R73, -RZ, R75.H0_H0 ;  /* 0x2000004bff497230 */ /* 0x000fe40000004100 */
[C---:B------:R-:W-:Y:S01]  /*6600*/  FFMA R23, R49.reuse, R70, R23 ;  /* 0x0000004631177223 */ /* 0x040fe20000000017 */
[C---:B------:R-:W-:Y:S01]  /*6610*/  FMUL R27, R46.reuse, R27 ;  /* 0x0000001b2e1b7220 */ /* 0x040fe20000400000 */
[C---:B------:R-:W-:Y:S01]  /*6620*/  FFMA R20, R49.reuse, R69, R20 ;  /* 0x0000004531147223 */ /* 0x040fe20000000014 */
[C---:B------:R-:W-:Y:S01]  /*6630*/  FFMA R21, R49.reuse, R72, R21 ;  /* 0x0000004831157223 */ /* 0x040fe20000000015 */
[--C-:B------:R-:W-:Y:S02]  /*6640*/  HADD2.F32 R75, -RZ, R77.reuse.H0_H0 ;  /* 0x2000004dff4b7230 */ /* 0x100fe40000004100 */
[C---:B------:R-:W-:Y:S01]  /*6650*/  FFMA R22, R49.reuse, R71, R22 ;  /* 0x0000004731167223 */ /* 0x040fe20000000016 */
[----:B------:R-:W-:Y:S02]  /*6660*/  HADD2.F32 R78, -RZ, R77.H1_H1 ;  /* 0x3000004dff4e7230 */ /* 0x000fe40000004100 */
[C---:B------:R-:W-:Y:S01]  /*6670*/  FMUL R26, R46.reuse, R30 ;  /* 0x0000001e2e1a7220 */ /* 0x040fe20000400000 */
        /* <DEDUP_REMOVED lines=8> */
[----:B------:R-:W-:Y:S01]  /*6700*/  FFMA R31, R49, R78, R31 ;  /* 0x0000004e311f7223 */ /* 0x000fe2000000001f */
[----:B------:R-:W-:Y:S01]  /*6710*/  FMUL R35, R46, R35 ;  /* 0x000000232e237220 */ /* 0x000fe20000400000 */
[----:B------:R-:W-:Y:S01]  /*6720*/  F2FP.SATFINITE.E4M3.F32.PACK_AB_MERGE_C R119, R19, R14, RZ ;  /* 0x0000000e1377723e */ /* 0x000fe200048070ff */
[C---:B------:R-:W-:Y:S01]  /*6730*/  FFMA R28, R49.reuse, R51, R28 ;  /* 0x00000033311c7223 */ /* 0x040fe2000000001c */
[C---:B------:R-:W-:Y:S01]  /*6740*/  FFMA R29, R49.reuse, R50, R29 ;  /* 0x00000032311d7223 */ /* 0x040fe2000000001d */
[C---:B------:R-:W-:Y:S01]  /*6750*/  FFMA R30, R49.reuse, R77, R30 ;  /* 0x0000004d311e7223 */ /* 0x040fe2000000001e */
[----:B------:R-:W-:Y:S01]  /*6760*/  FFMA R35, R49, R52, R35 ;  /* 0x0000003431237223 */ /* 0x000fe20000000023 */
[----:B------:R-:W-:Y:S02]  /*6770*/  F2FP.SATFINITE.E4M3.F32.PACK_AB_MERGE_C R118, R9, R8, R118 ;  /* 0x000000080976723e */ /* 0x000fe40004807076 */
[----:B------:R-:W-:Y:S02]  /*6780*/  F2FP.SATFINITE.E4M3.F32.PACK_AB_MERGE_C R119, R13, R12, R119 ;  /* 0x0000000c0d77723e */ /* 0x000fe40004807077 */
[----:B------:R-:W-:Y:S02]  /*6790*/  F2FP.SATFINITE.E4M3.F32.PACK_AB_MERGE_C R120, R23, R18, RZ ;  /* 0x000000121778723e */ /* 0x000fe400048070ff */
[----:B------:R-:W-:Y:S01]  /*67a0*/  F2FP.SATFINITE.E4M3.F32.PACK_AB_MERGE_C R121, R27, R22, RZ ;  /* 0x000000161b79723e */ /* 0x000fe200048070ff */
[----:B------:R1:W-:Y:S01]  /*67b0*/  STS.128 [R100+UR49+0x2200], R116 ;  /* 0x0022007464007988 */ /* 0x0003e20008000c31 */
[----:B------:R-:W-:Y:S02]  /*67c0*/  F2FP.SATFINITE.E4M3.F32.PACK_AB_MERGE_C R122, R31, R26, RZ ;  /* 0x0000001a1f7a723e */ /* 0x000fe400048070ff */
[----:B------:R-:W-:Y:S02]  /*67d0*/  F2FP.SATFINITE.E4M3.F32.PACK_AB_MERGE_C R123, R35, R30, RZ ;  /* 0x0000001e237b723e */ /* 0x000fe400048070ff */
[----:B------:R-:W-:Y:S02]  /*67e0*/  F2FP.SATFINITE.E4M3.F32.PACK_AB_MERGE_C R120, R17, R16, R120 ;  /* 0x000000101178723e */ /* 0x000fe40004807078 */
[----:B------:R-:W-:Y:S02]  /*67f0*/  F2FP.SATFINITE.E4M3.F32.PACK_AB_MERGE_C R121, R21, R20, R121 ;  /* 0x000000141579723e */ /* 0x000fe40004807079 */
[----:B------:R-:W-:Y:S02]  /*6800*/  F2FP.SATFINITE.E4M3.F32.PACK_AB_MERGE_C R122, R25, R24, R122 ;  /* 0x00000018197a723e */ /* 0x000fe4000480707a */
[----:B------:R-:W-:Y:S02]  /*6810*/  F2FP.SATFINITE.E4M3.F32.PACK_AB_MERGE_C R123, R29, R28, R123 ;  /* 0x0000001c1d7b723e */ /* 0x000fe4000480707b */
[----:B------:R-:W-:Y:S03]  /*6820*/  LEA R125, R105, UR49, 0x3 ;  /* 0x00000031697d7c11 */ /* 0x000fe6000f8e18ff */
[----:B------:R1:W-:Y:S01]  /*6830*/  STS.128 [R113+0x2200], R120 ;  /* 0x0022007871007388 */ /* 0x0003e20000000c00 */
[----:B------:R-:W-:Y:S01]  /*6840*/  @!PT LDS RZ, [RZ] ;  /* 0x00000000fffff984 */ /* 0x000fe20000000800 */
[----:B------:R-:W-:Y:S01]  /*6850*/  @!PT LDS RZ, [RZ] ;  /* 0x00000000fffff984 */ /* 0x000fe20000000800 */
[----:B------:R-:W-:Y:S01]  /*6860*/  @!PT LDS RZ, [RZ] ;  /* 0x00000000fffff984 */ /* 0x000fe20000000800 */
[----:B------:R-:W-:Y:S01]  /*6870*/  @!PT LDS RZ, [RZ] ;  /* 0x00000000fffff984 */ /* 0x000fe20000000800 */
[----:B------:R2:W-:Y:S07]  /*6880*/  MEMBAR.ALL.CTA ;  /* 0x0000000000007992 */ /* 0x0005ee0000008000 */
[----:B--2---:R-:W2:Y:S02]  /*6890*/  FENCE.VIEW.ASYNC.S ;  /* 0x00000000000073c6 */ /* 0x004ea40000000000 */
[----:B--2---:R-:W-:Y:S06]  /*68a0*/  BAR.SYNC.DEFER_BLOCKING 0x1, 0x80 ;  /* 0x0042000000007b1d */ /* 0x004fec0000010000 */
[----:B------:R-:W-:Y:S05]  /*68b0*/  @P0 BRA `(.L_x_112) ;  /* 0x0000000000380947 */ /* 0x000fea0003800000 */
[----:B------:R-:W-:Y:S02]  /*68c0*/  UIADD3 UR4, UPT, UPT, UR49, 0x2200, URZ ;  /* 0x0000220031047890 */ /* 0x000fe4000fffe0ff */
[----:B------:R-:W-:Y:S01]  /*68d0*/  UIADD3 UR8, UP0, UPT, UR52, 0x680, URZ ;  /* 0x0000068034087890 */ /* 0x000fe2000ff1e0ff */
[----:B------:R-:W-:Y:S01]  /*68e0*/  UMOV UR43, UR36 ;  /* 0x00000024002b7c82 */ /* 0x000fe20008000000 */
[----:B------:R-:W-:Y:S02]  /*68f0*/  UIADD3 UR5, UPT, UPT, UR41, 0x40, URZ ;  /* 0x0000004029057890 */ /* 0x000fe4000fffe0ff */
[----:B------:R-:W-:Y:S01]  /*6900*/  MOV R108, UR4 ;  /* 0x00000004006c7c02 */ /* 0x000fe20008000f00 */
[----:B------:R-:W-:Y:S02]  /*6910*/  UIADD3.X UR9, UPT, UPT, URZ, UR53, URZ, UP0, !UPT ;  /* 0x00000035ff097290 */ /* 0x000fe400087fe4ff */
[----:B------:R-:W-:Y:S01]  /*6920*/  UIADD3 UR4, UPT, UPT, UR49, 0x2a00, URZ ;  /* 0x00002a0031047890 */ /* 0x000fe2000fffe0ff */
[----:B------:R-:W-:Y:S01]  /*6930*/  R2UR UR40, R108 ;  /* 0x000000006c2872ca */ /* 0x000fe200000e0000 */
[----:B------:R-:W-:Y:S01]  /*6940*/  UMOV UR6, UR42 ;  /* 0x0000002a00067c82 */ /* 0x000fe20008000000 */
[----:B------:R-:W-:Y:S11]  /*6950*/  UMOV UR7, UR36 ;  /* 0x0000002400077c82 */ /* 0x000ff60008000000 */
[----:B------:R2:W-:Y:S01]  /*6960*/  UTMASTG.3D [UR40], [UR8] ;  /* 0x00000028080073b5 */ /* 0x0005e20008010000 */
[----:B------:R2:W-:Y:S01]  /*6970*/  UTMASTG.3D [UR4], [UR8] ;  /* 0x00000004080073b5 */ /* 0x0005e20008010000 */
[----:B------:R0:W-:Y:S01]  /*6980*/  UTMACMDFLUSH ;  /* 0x00000000000079b7 */ /* 0x0001e20000000000 */
[----:B--2---:R-:W-:Y:S04]  /*6990*/  DEPBAR.LE SB0, 0x1 ;  /* 0x000080400000791a */ /* 0x004fe80000000000 */
.L_x_112:
[----:B------:R-:W-:Y:S05]  /*69a0*/  BSYNC.RECONVERGENT B0 ;  /* 0x0000000000007941 */ /* 0x000fea0003800200 */
.L_x_111:
[----:B------:R-:W-:Y:S06]  /*69b0*/  BAR.SYNC.DEFER_BLOCKING 0x1, 0x80 ;  /* 0x0042000000007b1d */ /* 0x000fec0000010000 */
[----:B------:R-:W2:Y:S01]  /*69c0*/  @P6 SYNCS.PHASECHK.TRANS64.TRYWAIT P0, [R125+URZ+0x30], R32 ;  /* 0x000030207d0065a7 */ /* 0x000ea200080011ff */
[----:B------:R-:W-:Y:S01]  /*69d0*/  BSSY B1, `(.L_x_113) ;  /* 0x0000020000017945 */ /* 0x000fe20003800000 */
[----:B--2---:R-:W-:Y:S03]  /*69e0*/  @P6 SEL R114, RZ, 0x1, !P0 ;  /* 0x00000001ff726807 */ /* 0x004fe60004000000 */
[----:B------:R-:W-:Y:S05]  /*69f0*/  @!P6 BRA `(.L_x_114) ;  /* 0x000000000074e947 */ /* 0x000fea0003800000 */
[----:B------:R-:W-:Y:S01]  /*6a00*/  ISETP.NE.AND P1, PT, R115, RZ, PT ;  /* 0x000000ff7300720c */ /* 0x000fe20003f25270 */
[----:B------:R-:W-:Y:S01]  /*6a10*/  BSSY B0, `(.L_x_115) ;  /* 0x0000009000007945 */ /* 0x000fe20003800000 */
[----:B------:R-:W-:Y:S11]  /*6a20*/  ISETP.NE.AND P0, PT, R114, RZ, PT ;  /* 0x000000ff7200720c */ /* 0x000ff60003f05270 */
[----:B------:R-:W-:Y:S05]  /*6a30*/  @P1 IMAD R0, R105, 0x1000, R100 ;  /* 0x0000100069001824 */ /* 0x000fea00078e0264 */
[----:B------:R-:W-:Y:S05]  /*6a40*/  @P1 IADD3 R3, PT, PT, R0, UR49, RZ ;  /* 0x0000003100031c10 */ /* 0x000fea000fffe0ff */
[----:B------:R-:W-:Y:S01]  /*6a50*/  @P1 IMAD.IADD R3, R3, 0x1, R124 ;  /* 0x0000000103031824 */ /* 0x000fe200078e027c */
[----:B------:R-:W-:Y:S06]  /*6a60*/  @P0 BRA `(.L_x_116) ;  /* 0x00000000000c0947 */ /* 0x000fec0003800000 */
[----:B------:R-:W-:Y:S04]  /*6a70*/  SHF.L.U32 R2, R104, 0x1f, RZ ;  /* 0x0000001f68027819 */ /* 0x000fe800000006ff */
[----:B------:R-:W2:Y:S02]  /*6a80*/  SYNCS.PHASECHK.TRANS64.TRYWAIT P0, [R125+URZ+0x30], R2 ;  /* 0x000030027d0075a7 */ /* 0x000ea400080011ff */
[----:B--2---:R-:W-:Y:S05]  /*6a90*/  @!P0 BRA `(.L_x_117) ;  /* 0x0000001400f08947 */ /* 0x004fea0003800000 */
.L_x_116:
[----:B------:R-:W-:Y:S05]  /*6aa0*/  BSYNC B0 ;  /* 0x0000000000007941 */ /* 0x000fea0003800000 */
.L_x_115:
[----:B------:R-:W-:Y:S01]  /*6ab0*/  ISETP.NE.AND P0, PT, R115, RZ, PT ;  /* 0x000000ff7300720c */ /* 0x000fe20003f05270 */
[----:B--2---:R-:W-:Y:S02]  /*6ac0*/  VIADD R125, R125, 0x40 ;  /* 0x000000407d7d7836 */ /* 0x004fe40000000000 */
[----:B------:R-:W-:Y:S02]  /*6ad0*/  IMAD.U32 R2, RZ, RZ, UR37 ;  /* 0x00000025ff027e24 */ /* 0x000fe4000f8e00ff */
[----:B------:R-:W-:Y:S03]  /*6ae0*/  VIADD R105, R105, 0x1 ;  /* 0x0000000169697836 */ /* 0x000fe60000000000 */
[----:B------:R-:W-:Y:S05]  /*6af0*/  PRMT R2, R2, 0x654, R125 ;  /* 0x0000065402027816 */ /* 0x000fea000000007d */
[----:B------:R2:W3:Y:S04]  /*6b00*/  @P0 LDS.128 R80, [R0+UR49+0x200] ;  /* 0x0002003100500984 */ /* 0x0004e80008000c00 */
[----:B------:R2:W4:Y:S01]  /*6b10*/  @P0 LDS.128 R84, [R3+0x200] ;  /* 0x0002000003540984 */ /* 0x0005220000000c00 */
        /* <DEDUP_REMOVED lines=11> */
.L_x_114:
[----:B------:R-:W-:Y:S05]  /*6bd0*/  BSYNC B1 ;  /* 0x0000000000017941 */ /* 0x000fea0003800000 */
.L_x_113:
[----:B--2---:R-:W-:Y:S05]  /*6be0*/  VIADD R3, R48, 0x20 ;  /* 0x0000002030037836 */ /* 0x004fea0000000000 */
[----:B------:R-:W-:Y:S04]  /*6bf0*/  SHF.R.U32.HI R3, RZ, 0x15, R3 ;  /* 0x00000015ff037819 */ /* 0x000fe80000011603 */
[----:B------:R-:W-:Y:S11]  /*6c00*/  LOP3.LUT P0, RZ, R3, 0x3, R102, 0x48, !PT ;  /* 0x0000000303ff7812 */ /* 0x000ff60007804866 */
[----:B------:R-:W-:Y:S02]  /*6c10*/  @!UPT UIADD3 URZ, UPT, UPT, URZ, URZ, URZ ;  /* 0x000000fffffff290 */ /* 0x000fe4000fffe0ff */
[----:B------:R-:W-:Y:S05]  /*6c20*/  @!P0 BRA `(.L_x_118) ;  /* 0x0000000000408947 */ /* 0x000fea0003800000 */
[----:B------:R-:W2:Y:S01]  /*6c30*/  LDCU.64 UR8, c[0x4][0x70] ;  /* 0x01000e00ff0877ac */ /* 0x000ea20008000a00 */
[----:B------:R-:W-:Y:S01]  /*6c40*/  MOV R3, 0x0 ;  /* 0x0000000000037802 */ /* 0x000fe20000000f00 */
[----:B------:R-:W-:Y:S02]  /*6c50*/  HFMA2 R12, -RZ, RZ, 0, 5.9604644775390625e-08 ;  /* 0x00000001ff0c7431 */ /* 0x000fe400000001ff */
[----:B------:R-:W-:Y:S02]  /*6c60*/  IMAD.MOV.U32 R8, RZ, RZ, 0x192 ;  /* 0x00000192ff087424 */ /* 0x000fe400078e00ff */
[----:B------:R-:W-:Y:S01]  /*6c70*/  IMAD.MOV.U32 R13, RZ, RZ, RZ ;  /* 0x000000ffff0d7224 */ /* 0x000fe200078e00ff */
[----:B------:R-:W5:Y:S01]  /*6c80*/  LDCU.64 UR6, c[0x4][0x78] ;  /* 0x01000f00ff0677ac */ /* 0x000f620008000a00 */
[----:B------:R-:W1:Y:S01]  /*6c90*/  LDC.64 R2, c[0x4][R3] ;  /* 0x0100000003027b82 */ /* 0x000e620000000a00 */
[----:B------:R-:W3:Y:S01]  /*6ca0*/  LDCU.64 UR4, c[0x4][0x10] ;  /* 0x01000200ff0477ac */ /* 0x000ee20008000a00 */
[----:B--2---:R-:W-:Y:S01]  /*6cb0*/  MOV R5, UR9 ;  /* 0x0000000900057c02 */ /* 0x004fe20008000f00 */
[----:B------:R-:W-:Y:S01]  /*6cc0*/  IMAD.U32 R4, RZ, RZ, UR8 ;  /* 0x00000008ff047e24 */ /* 0x000fe2000f8e00ff */
[----:B-----5:R-:W-:Y:S01]  /*6cd0*/  MOV R7, UR7 ;  /* 0x0000000700077c02 */ /* 0x020fe20008000f00 */
[----:B------:R-:W-:Y:S01]  /*6ce0*/  IMAD.U32 R6, RZ, RZ, UR6 ;  /* 0x00000006ff067e24 */ /* 0x000fe2000f8e00ff */
[----:B---3--:R-:W-:Y:S01]  /*6cf0*/  MOV R11, UR5 ;  /* 0x00000005000b7c02 */ /* 0x008fe20008000f00 */
[----:B------:R-:W-:Y:S02]  /*6d00*/  IMAD.U32 R10, RZ, RZ, UR4 ;  /* 0x00000004ff0a7e24 */ /* 0x000fe4000f8e00ff */
[----:B------:R-:W-:Y:S07]  /*6d10*/  LEPC R20, `(.L_x_118) ;  /* 0x000000001014794e */ /* 0x000fee0000000000 */
[----:B-1--4-:R-:W-:Y:S05]  /*6d20*/  CALL.ABS.NOINC R2 ;  /* 0x0000000002007343 */ /* 0x012fea0003c00000 */
.L_x_118:
[----:B------:R-:W-:Y:S01]  /*6d30*/  ISETP.NE.AND P0, PT, R109, RZ, PT ;  /* 0x000000ff6d00720c */ /* 0x000fe20003f05270 */
[----:B------:R-:W-:Y:S05]  /*6d40*/  WARPSYNC.ALL ;  /* 0x0000000000007948 */ /* 0x000fea0003800000 */
[----:B------:R-:W-:Y:S01]  /*6d50*/  R2UR UR4, R48 ;  /* 0x00000000300472ca */ /* 0x000fe200000e0000 */
[----:B------:R-:W-:Y:S01]  /*6d60*/  BSSY.RECONVERGENT B0, `(.L_x_119) ;  /* 0x000009f000007945 */ /* 0x000fe20003800200 */
[-C--:B---3--:R-:W-:Y:S02]  /*6d70*/  F2FP.F16.E4M3.UNPACK_B R51, R80.reuse ;  /* 0x00000050ff33723e */ /* 0x088fe400020006ff */
[----:B------:R-:W-:Y:S02]  /*6d80*/  F2FP.F16.E4M3.UNPACK_B R80, R80.H1 ;  /* 0x00000050ff50723e */ /* 0x000fe400030006ff */
[-C--:B------:R-:W-:Y:S01]  /*6d90*/  F2FP.F16.E4M3.UNPACK_B R55, R81.reuse ;  /* 0x00000051ff37723e */ /* 0x080fe200020006ff */
[--C-:B------:R-:W-:Y:S01]  /*6da0*/  HADD2.F32 R50, -RZ, R51.reuse.H0_H0 ;  /* 0x20000033ff327230 */ /* 0x100fe20000004100 */
[----:B------:R-:W-:Y:S01]  /*6db0*/  F2FP.F16.E4M3.UNPACK_B R81, R81.H1 ;  /* 0x00000051ff51723e */ /* 0x000fe200030006ff */
[----:B------:R-:W-:Y:S01]  /*6dc0*/  HADD2.F32 R52, -RZ, R51.H1_H1 ;  /* 0x30000033ff347230 */ /* 0x000fe20000004100 */
[-C--:B------:R-:W-:Y:S01]  /*6dd0*/  F2FP.F16.E4M3.UNPACK_B R59, R82.reuse ;  /* 0x00000052ff3b723e */ /* 0x080fe200020006ff */
[--C-:B------:R-:W-:Y:S01]  /*6de0*/  HADD2.F32 R51, -RZ, R80.reuse.H0_H0 ;  /* 0x20000050ff337230 */ /* 0x100fe20000004100 */
[----:B------:R-:W-:Y:S01]  /*6df0*/  F2FP.F16.E4M3.UNPACK_B R82, R82.H1 ;  /* 0x00000052ff52723e */ /* 0x000fe200030006ff */
[----:B------:R-:W2:Y:S01]  /*6e00*/  LDTM.x32 R4, tmem[UR4+0x20] ;  /* 0x00002004000479ee */ /* 0x000ea200082c0000 */
[----:B------:R-:W-:Y:S01]  /*6e10*/  NOP ;  /* 0x0000000000007918 */ /* 0x000fe20000000000 */
[----:B------:R-:W-:Y:S01]  /*6e20*/  IADD3 R111, PT, PT, R111, 0xa0, RZ ;  /* 0x000000a06f6f7810 */ /* 0x000fe20007ffe0ff */
[--C-:B------:R-:W-:Y:S01]  /*6e30*/  HADD2.F32 R53, -RZ, R55.reuse.H0_H0 ;  /* 0x20000037ff357230 */ /* 0x100fe20000004100 */
[----:B------:R-:W-:Y:S01]  /*6e40*/  F2FP.F16.E4M3.UNPACK_B R63, R83 ;  /* 0x00000053ff3f723e */ /* 0x000fe200020006ff */
[----:B------:R-:W-:Y:S01]  /*6e50*/  HADD2.F32 R56, -RZ, R55.H1_H1 ;  /* 0x30000037ff387230 */ /* 0x000fe20000004100 */
[----:B------:R-:W-:Y:S01]  /*6e60*/  LOP3.LUT R111, R111, 0xfefffff8, RZ, 0xc0, !PT ;  /* 0xfefffff86f6f7812 */ /* 0x000fe200078ec0ff */
[--C-:B------:R-:W-:Y:S01]  /*6e70*/  HADD2.F32 R57, -RZ, R59.reuse.H0_H0 ;  /* 0x2000003bff397230 */ /* 0x100fe20000004100 */
[----:B----4-:R-:W-:Y:S01]  /*6e80*/  F2FP.F16.E4M3.UNPACK_B R67, R84 ;  /* 0x00000054ff43723e */ /* 0x010fe200020006ff */
[----:B------:R-:W-:Y:S01]  /*6e90*/  HADD2.F32 R60, -RZ, R59.H1_H1 ;  /* 0x3000003bff3c7230 */ /* 0x000fe20000004100 */
[----:B--2---:R2:W-:Y:S01]  /*6ea0*/  SYNCS.ARRIVE.TRANS64.RED.A1T0 RZ, [R111+URZ], RZ ;  /* 0x000000ff6fff79a7 */ /* 0x0045e200081004ff */
[--C-:B------:R-:W-:Y:S01]  /*6eb0*/  HADD2.F32 R61, -RZ, R63.reuse.H0_H0 ;  /* 0x2000003fff3d7230 */ /* 0x100fe20000004100 */
[----:B------:R-:W-:Y:S01]  /*6ec0*/  F2FP.F16.E4M3.UNPACK_B R71, R85 ;  /* 0x00000055ff47723e */ /* 0x000fe200020006ff */
[----:B------:R-:W-:Y:S01]  /*6ed0*/  HADD2.F32 R64, -RZ, R63.H1_H1 ;  /* 0x3000003fff407230 */ /* 0x000fe20000004100 */
[----:B------:R-:W-:Y:S01]  /*6ee0*/  F2FP.F16.E4M3.UNPACK_B R75, R86 ;  /* 0x00000056ff4b723e */ /* 0x000fe200020006ff */
[--C-:B------:R-:W-:Y:S01]  /*6ef0*/  HADD2.F32 R65, -RZ, R67.reuse.H0_H0 ;  /* 0x20000043ff417230 */ /* 0x100fe20000004100 */
[----:B------:R-:W-:Y:S01]  /*6f00*/  F2FP.F16.E4M3.UNPACK_B R79, R87 ;  /* 0x00000057ff4f723e */ /* 0x000fe200020006ff */
[----:B------:R-:W-:Y:S01]  /*6f10*/  HADD2.F32 R68, -RZ, R67.H1_H1 ;  /* 0x30000043ff447230 */ /* 0x000fe20000004100 */
[----:B------:R-:W-:Y:S01]  /*6f20*/  F2FP.F16.E4M3.UNPACK_B R83, R83.H1 ;  /* 0x00000053ff53723e */ /* 0x000fe200030006ff */
[--C-:B------:R-:W-:Y:S01]  /*6f30*/  HADD2.F32 R69, -RZ, R71.reuse.H0_H0 ;  /* 0x20000047ff457230 */ /* 0x100fe20000004100 */
[----:B------:R-:W-:Y:S01]  /*6f40*/  F2FP.F16.E4M3.UNPACK_B R84, R84.H1 ;  /* 0x00000054ff54723e */ /* 0x000fe200030006ff */
[----:B------:R-:W-:Y:S01]  /*6f50*/  HADD2.F32 R71, -RZ, R71.H1_H1 ;  /* 0x30000047ff477230 */ /* 0x000fe20000004100 */
[----:B------:R-:W-:Y:S01]  /*6f60*/  F2FP.F16.E4M3.UNPACK_B R85, R85.H1 ;  /* 0x00000055ff55723e */ /* 0x000fe200030006ff */
[--C-:B------:R-:W-:Y:S02]  /*6f70*/  HADD2.F32 R73, -RZ, R75.reuse.H0_H0 ;  /* 0x2000004bff497230 */ /* 0x100fe40000004100 */
[C---:B------:R-:W-:Y:S01]  /*6f80*/  FMUL R4, R46.reuse, R4 ;  /* 0x000000042e047220 */ /* 0x040fe20000400000 */
        /* <DEDUP_REMOVED lines=16> */
[--C-:B------:R-:W-:Y:S02]  /*7090*/  HADD2.F32 R77, -RZ, R79.reuse.H0_H0 ;  /* 0x2000004fff4d7230 */ /* 0x100fe40000004100 */
[C---:B------:R-:W-:Y:S01]  /*70a0*/  FMUL R28, R46.reuse, R32 ;  /* 0x000000202e1c7220 */ /* 0x040fe20000400000 */
[C---:B------:R-:W-:Y:S01]  /*70b0*/  FMUL R29, R46.reuse, R33 ;  /* 0x000000212e1d7220 */ /* 0x040fe20000400000 */
[----:B------:R-:W-:Y:S02]  /*70c0*/  HADD2.F32 R54, -RZ, R80.H1_H1 ;  /* 0x30000050ff367230 */ /* 0x000fe40000004100 */
[C---:B------:R-:W-:Y:S01]  /*70d0*/  FMUL R6, R46.reuse, R6 ;  /* 0x000000062e067220 */ /* 0x040fe20000400000 */
[----:B------:R-:W-:Y:S02]  /*70e0*/  HADD2.F32 R80, -RZ, R79.H1_H1 ;  /* 0x3000004fff507230 */ /* 0x000fe40000004100 */
[C---:B------:R-:W-:Y:S01]  /*70f0*/  FMUL R7, R46.reuse, R7 ;  /* 0x000000072e077220 */ /* 0x040fe20000400000 */
[--C-:B------:R-:W-:Y:S02]  /*7100*/  HADD2.F32 R55, -RZ, R81.reuse.H0_H0 ;  /* 0x20000051ff377230 */ /* 0x100fe40000004100 */
[C---:B------:R-:W-:Y:S01]  /*7110*/  FFMA R6, R49.reuse, R51, R6 ;  /* 0x0000003331067223 */ /* 0x040fe20000000006 */
[----:B------:R-:W-:Y:S02]  /*7120*/  HADD2.F32 R58, -RZ, R81.H1_H1 ;  /* 0x30000051ff3a7230 */ /* 0x000fe40000004100 */
[C---:B------:R-:W-:Y:S01]  /*7130*/  FFMA R7, R49.reuse, R54, R7 ;  /* 0x0000003631077223 */ /* 0x040fe20000000007 */
[C---:B------:R-:W-:Y:S01]  /*7140*/  FFMA R8, R49.reuse, R53, R8 ;  /* 0x0000003531087223 */ /* 0x040fe20000000008 */
[----:B------:R-:W-:Y:S01]  /*7150*/  FFMA R9, R49, R56, R9 ;  /* 0x0000003831097223 */ /* 0x000fe20000000009 */
[C---:B------:R-:W-:Y:S01]  /*7160*/  FMUL R10, R46.reuse, R10 ;  /* 0x0000000a2e0a7220 */ /* 0x040fe20000400000 */
[C---:B------:R-:W-:Y:S01]  /*7170*/  FMUL R11, R46.reuse, R11 ;  /* 0x0000000b2e0b7220 */ /* 0x040fe20000400000 */
[--C-:B------:R-:W-:Y:S01]  /*7180*/  HADD2.F32 R59, -RZ, R82.reuse.H0_H0 ;  /* 0x20000052ff3b7230 */ /* 0x100fe20000004100 */
[----:B-1----:R-:W-:Y:S01]  /*7190*/  F2FP.SATFINITE.E4M3.F32.PACK_AB_MERGE_C R116, R7, R6, RZ ;  /* 0x000000060774723e */ /* 0x002fe200048070ff */
[C---:B------:R-:W-:Y:S01]  /*71a0*/  FFMA R10, R49.reuse, R55, R10 ;  /* 0x00000037310a7223 */ /* 0x040fe2000000000a */
[C---:B------:R-:W-:Y:S01]  /*71b0*/  FFMA R11, R49.reuse, R58, R11 ;  /* 0x0000003a310b7223 */ /* 0x040fe2000000000b */
[C---:B------:R-:W-:Y:S01]  /*71c0*/  FFMA R12, R49.reuse, R57, R12 ;  /* 0x00000039310c7223 */ /* 0x040fe2000000000c */
[----:B------:R-:W-:Y:S01]  /*71d0*/  F2FP.F16.E4M3.UNPACK_B R86, R86.H1 ;  /* 0x00000056ff56723e */ /* 0x000fe200030006ff */
[----:B------:R-:W-:Y:S01]  /*71e0*/  FFMA R13, R49, R60, R13 ;  /* 0x0000003c310d7223 */ /* 0x000fe2000000000d */
[----:B------:R-:W-:Y:S01]  /*71f0*/  F2FP.SATFINITE.E4M3.F32.PACK_AB_MERGE_C R116, R5, R4, R116 ;  /* 0x000000040574723e */ /* 0x000fe20004807074 */
[----:B------:R-:W-:Y:S01]  /*7200*/  HADD2.F32 R62, -RZ, R82.H1_H1 ;  /* 0x30000052ff3e7230 */ /* 0x000fe20000004100 */
[----:B------:R-:W-:Y:S01]  /*7210*/  F2FP.SATFINITE.E4M3.F32.PACK_AB_MERGE_C R117, R11, R10, RZ ;  /* 0x0000000a0b75723e */ /* 0x000fe200048070ff */
[C---:B------:R-:W-:Y:S01]  /*7220*/  FMUL R14, R46.reuse, R14 ;  /* 0x0000000e2e0e7220 */ /* 0x040fe20000400000 */
[C---:B------:R-:W-:Y:S01]  /*7230*/  FMUL R15, R46.reuse, R15 ;  /* 0x0000000f2e0f7220 */ /* 0x040fe20000400000 */
[--C-:B------:R-:W-:Y:S01]  /*7240*/  HADD2.F32 R63, -RZ, R83.reuse.H0_H0 ;  /* 0x20000053ff3f7230 */ /* 0x100fe20000004100 */
[----:B------:R-:W-:Y:S01]  /*7250*/  F2FP.SATFINITE.E4M3.F32.PACK_AB_MERGE_C R117, R9, R8, R117 ;  /* 0x000000080975723e */ /* 0x000fe20004807075 */
[C---:B------:R-:W-:Y:S01]  /*7260*/  FFMA R14, R49.reuse, R59, R14 ;  /* 0x0000003b310e7223 */ /* 0x040fe2000000000e */
[C---:B------:R-:W-:Y:S01]  /*7270*/  FFMA R15, R49.reuse, R62, R15 ;  /* 0x0000003e310f7223 */ /* 0x040fe2000000000f */
[C---:B------:R-:W-:Y:S01]  /*7280*/  FFMA R16, R49.reuse, R61, R16 ;  /* 0x0000003d31107223 */ /* 0x040fe20000000010 */
[C---:B------:R-:W-:Y:S01]  /*7290*/  FFMA R17, R49.reuse, R64, R17 ;  /* 0x0000004031117223 */ /* 0x040fe20000000011 */
[----:B------:R-:W-:Y:S02]  /*72a0*/  HADD2.F32 R66, -RZ, R83.H1_H1 ;  /* 0x30000053ff427230 */ /* 0x000fe40000004100 */
[C---:B------:R-:W-:Y:S01]  /*72b0*/  FMUL R18, R46.reuse, R18 ;  /* 0x000000122e127220 */ /* 0x040fe20000400000 */
[C---:B------:R-:W-:Y:S01]  /*72c0*/  FMUL R19, R46.reuse, R19 ;  /* 0x000000132e137220 */ /* 0x040fe20000400000 */
[--C-:B------:R-:W-:Y:S02]  /*72d0*/  HADD2.F32 R67, -RZ, R84.reuse.H0_H0 ;  /* 0x20000054ff437230 */ /* 0x100fe40000004100 */
[C---:B------:R-:W-:Y:S01]  /*72e0*/  FMUL R22, R46.reuse, R22 ;  /* 0x000000162e167220 */ /* 0x040fe20000400000 */
[C---:B------:R-:W-:Y:S01]  /*72f0*/  FFMA R18, R49.reuse, R63, R18 ;  /* 0x0000003f31127223 */ /* 0x040fe20000000012 */
[----:B------:R-:W-:Y:S02]  /*7300*/  HADD2.F32 R70, -RZ, R84.H1_H1 ;  /* 0x30000054ff467230 */ /* 0x000fe40000004100 */
        /* <DEDUP_REMOVED lines=11> */
[----:B------:R-:W-:Y:S01]  /*73c0*/  F2FP.F16.E4M3.UNPACK_B R87, R87.H1 ;  /* 0x00000057ff57723e */ /* 0x000fe200030006ff */
        /* <DEDUP_REMOVED lines=16> */
[----:B------:R-:W-:Y:S01]  /*74d0*/  FFMA R28, R49, R77, R28 ;  /* 0x0000004d311c7223 */ /* 0x000fe2000000001c */
[----:B------:R-:W-:Y:S01]  /*74e0*/  F2FP.SATFINITE.E4M3.F32.PACK_AB_MERGE_C R119, R19, R18, RZ ;  /* 0x000000121377723e */ /* 0x000fe200048070ff */
        /* <DEDUP_REMOVED lines=14> */
[----:B--2---:R-:W-:Y:S03]  /*75d0*/  IADD3 R111, PT, PT, R44, 0x1, RZ ;  /* 0x000000012c6f7810 */ /* 0x004fe60007ffe0ff */
        /* <DEDUP_REMOVED lines=9> */
[----:B------:R-:W-:Y:S02]  /*7670*/  UIADD3 UR12, UP0, UPT, UR52, 0x680, URZ ;  /* 0x00000680340c7890 */ /* 0x000fe4000ff1e0ff */
[----:B------:R-:W-:Y:S02]  /*7680*/  UIADD3 UR9, UPT, UPT, UR41, 0x20, URZ ;  /* 0x0000002029097890 */ /* 0x000fe4000fffe0ff */
[----:B------:R-:W-:Y:S02]  /*7690*/  UIADD3 UR8, UPT, UPT, UR49, 0x3200, URZ ;  /* 0x0000320031087890 */ /* 0x000fe4000fffe0ff */
[----:B------:R-:W-:Y:S01]  /*76a0*/  UIADD3.X UR13, UPT, UPT, URZ, UR53, URZ, UP0, !UPT ;  /* 0x00000035ff0d7290 */ /* 0x000fe200087fe4ff */
[----:B------:R-:W-:Y:S01]  /*76b0*/  UMOV UR10, UR42 ;  /* 0x0000002a000a7c82 */ /* 0x000fe20008000000 */
[----:B------:R-:W-:Y:S01]  /*76c0*/  UMOV UR11, UR36 ;  /* 0x00000024000b7c82 */ /* 0x000fe20008000000 */
[----:B------:R-:W-:Y:S02]  /*76d0*/  UIADD3 UR5, UPT, UPT, UR41, 0x60, URZ ;  /* 0x0000006029057890 */ /* 0x000fe4000fffe0ff */
[----:B------:R-:W-:Y:S01]  /*76e0*/  UIADD3 UR4, UPT, UPT, UR49, 0x3a00, URZ ;  /* 0x00003a0031047890 */ /* 0x000fe2000fffe0ff */
[----:B------:R-:W-:Y:S03]  /*76f0*/  UMOV UR6, UR42 ;  /* 0x0000002a00067c82 */ /* 0x000fe60008000000 */
[----:B------:R2:W-:Y:S01]  /*7700*/  UTMASTG.3D [UR8], [UR12] ;  /* 0x000000080c0073b5 */ /* 0x0005e20008010000 */
[----:B------:R-:W-:Y:S04]  /*7710*/  UMOV UR7, UR36 ;  /* 0x0000002400077c82 */ /* 0x000fe80008000000 */
[----:B------:R2:W-:Y:S01]  /*7720*/  UTMASTG.3D [UR4], [UR12] ;  /* 0x000000040c0073b5 */ /* 0x0005e20008010000 */
[----:B------:R0:W-:Y:S01]  /*7730*/  UTMACMDFLUSH ;  /* 0x00000000000079b7 */ /* 0x0001e20000000000 */
[----:B--2---:R-:W-:Y:S04]  /*7740*/  DEPBAR.LE SB0, 0x1 ;  /* 0x000080400000791a */ /* 0x004fe80000000000 */
.L_x_120:
[----:B------:R-:W-:Y:S05]  /*7750*/  BSYNC.RECONVERGENT B0 ;  /* 0x0000000000007941 */ /* 0x000fea0003800200 */
.L_x_119:
[----:B------:R-:W-:Y:S01]  /*7760*/  BAR.SYNC.DEFER_BLOCKING 0x1, 0x80 ;  /* 0x0042000000007b1d */ /* 0x000fe20000010000 */
[----:B------:R-:W-:Y:S01]  /*7770*/  ISETP.NE.AND P2, PT, R110, RZ, PT ;  /* 0x000000ff6e00720c */ /* 0x000fe20003f45270 */
[----:B------:R-:W-:Y:S01]  /*7780*/  IMAD.IADD R20, R43, 0x1, R94 ;  /* 0x000000012b147824 */ /* 0x000fe200078e025e */
[----:B------:R-:W-:Y:S01]  /*7790*/  ISETP.NE.AND P0, PT, R112, 0x2, PT ;  /* 0x000000027000780c */ /* 0x000fe20003f05270 */
[----:B------:R-:W-:Y:S01]  /*77a0*/  IMAD.IADD R21, R45, 0x1, R96 ;  /* 0x000000012d157824 */ /* 0x000fe200078e0260 */
[----:B------:R-:W-:Y:S02]  /*77b0*/  ISETP.NE.AND P1, PT, R111, 0x4, PT ;  /* 0x000000046f00780c */ /* 0x000fe40003f25270 */
[----:B------:R-:W-:Y:S02]  /*77c0*/  SEL R3, RZ, 0x1, P0 ;  /* 0x00000001ff037807 */ /* 0x000fe40000000000 */
[----:B------:R-:W-:Y:S02]  /*77d0*/  SEL R0, RZ, 0x1, P1 ;  /* 0x00000001ff007807 */ /* 0x000fe40000800000 */
[----:B------:R-:W-:Y:S02]  /*77e0*/  LOP3.LUT R106, R106, R3, RZ, 0x3c, !PT ;  /* 0x000000036a6a7212 */ /* 0x000fe400078e3cff */
[----:B------:R-:W-:Y:S02]  /*77f0*/  LOP3.LUT R107, R107, R0, RZ, 0x3c, !PT ;  /* 0x000000006b6b7212 */ /* 0x000fe400078e3cff */
[----:B------:R-:W-:Y:S02]  /*7800*/  @P2 R2UR UR36, R103 ;  /* 0x00000000672422ca */ /* 0x000fe400000e0000 */
[----:B------:R-:W-:Y:S02]  /*7810*/  SEL R112, R112, RZ, P0 ;  /* 0x000000ff70707207 */ /* 0x000fe40000000000 */
[----:B------:R-:W-:Y:S01]  /*7820*/  SEL R44, R111, RZ, P1 ;  /* 0x000000ff6f2c7207 */ /* 0x000fe20000800000 */
[----:B------:R-:W-:Y:S10]  /*7830*/  @P2 BRA `(.L_x_121) ;  /* 0xffffffd400dc2947 */ /* 0x000ff4000383ffff */
[----:B------:R-:W-:Y:S05]  /*7840*/  EXIT ;  /* 0x000000000000794d */ /* 0x000fea0003800000 */
.L_x_24:
[----:B--2---:R2:W4:Y:S02]  /*7850*/  SYNCS.PHASECHK.TRANS64.TRYWAIT P0, [R3+URZ+0xd0], R2 ;  /* 0x0000d002030075a7 */ /* 0x00452400080011ff */
[----:B----4-:R-:W-:Y:S05]  /*7860*/  @!P0 NANOSLEEP.SYNCS 0x989680 ;  /* 0x009896800000895d */ /* 0x010fea0003900000 */
[----:B------:R-:W4:Y:S02]  /*7870*/  @!P0 SYNCS.PHASECHK.TRANS64 P0, [R3+URZ+0xd0], R2 ;  /* 0x0000d002030085a7 */ /* 0x000f2400080010ff */
[----:B----4-:R-:W-:Y:S05]  /*7880*/  @!P0 BRA `(.L_x_24) ;  /* 0xfffffffc00f08947 */ /* 0x010fea000383ffff */
[----:B------:R-:W-:Y:S05]  /*7890*/  BRA `(.L_x_122) ;  /* 0xffffff9c00c47947 */ /* 0x000fea000383ffff */
.L_x_27:
[----:B-1----:R-:W-:-:S07]  /*78a0*/  MOV R2, UR33 ;  /* 0x0000002100027c02 */ /* 0x002fce0008000f00 */
.L_x_123:
[----:B-1----:R1:W2:Y:S02]  /*78b0*/  SYNCS.PHASECHK.TRANS64.TRYWAIT P0, [R2+URZ+0x18], R5 ;  /* 0x00001805020075a7 */ /* 0x0022a400080011ff */
[----:B--2---:R-:W-:Y:S05]  /*78c0*/  @!P0 NANOSLEEP.SYNCS 0x989680 ;  /* 0x009896800000895d */ /* 0x004fea0003900000 */
[----:B------:R-:W2:Y:S02]  /*78d0*/  @!P0 SYNCS.PHASECHK.TRANS64 P0, [R2+URZ+0x18], R5 ;  /* 0x00001805020085a7 */ /* 0x000ea400080010ff */
[----:B--2---:R-:W-:Y:S05]  /*78e0*/  @!P0 BRA `(.L_x_123) ;  /* 0xfffffffc00f08947 */ /* 0x004fea000383ffff */
[----:B------:R-:W-:Y:S05]  /*78f0*/  BRA `(.L_x_26) ;  /* 0xffffffa000287947 */ /* 0x000fea000383ffff */
.L_x_34:
[----:B-1----:R-:W-:-:S07]  /*7900*/  MOV R2, UR17 ;  /* 0x0000001100027c02 */ /* 0x002fce0008000f00 */
.L_x_124:
[----:B-1----:R1:W2:Y:S02]  /*7910*/  SYNCS.PHASECHK.TRANS64.TRYWAIT P0, [R2+URZ+0x18], R5 ;  /* 0x00001805020075a7 */ /* 0x0022a400080011ff */
[----:B--2---:R-:W-:Y:S05]  /*7920*/  @!P0 NANOSLEEP.SYNCS 0x989680 ;  /* 0x009896800000895d */ /* 0x004fea0003900000 */
[----:B------:R-:W2:Y:S02]  /*7930*/  @!P0 SYNCS.PHASECHK.TRANS64 P0, [R2+URZ+0x18], R5 ;  /* 0x00001805020085a7 */ /* 0x000ea400080010ff */
[----:B--2---:R-:W-:Y:S05]  /*7940*/  @!P0 BRA `(.L_x_124) ;  /* 0xfffffffc00f08947 */ /* 0x004fea000383ffff */
[----:B------:R-:W-:Y:S05]  /*7950*/  BRA `(.L_x_33) ;  /* 0xffffffa000e07947 */ /* 0x000fea000383ffff */
.L_x_39:
[----:B-1----:R1:W2:Y:S02]  /*7960*/  SYNCS.PHASECHK.TRANS64.TRYWAIT P0, [R2+URZ+0x60], R3 ;  /* 0x00006003020075a7 */ /* 0x0022a400080011ff */
[----:B--2---:R-:W-:Y:S05]  /*7970*/  @!P0 NANOSLEEP.SYNCS 0x989680 ;  /* 0x009896800000895d */ /* 0x004fea0003900000 */
[----:B------:R-:W2:Y:S02]  /*7980*/  @!P0 SYNCS.PHASECHK.TRANS64 P0, [R2+URZ+0x60], R3 ;  /* 0x00006003020085a7 */ /* 0x000ea400080010ff */
[----:B--2---:R-:W-:Y:S05]  /*7990*/  @!P0 BRA `(.L_x_39) ;  /* 0xfffffffc00f08947 */ /* 0x004fea000383ffff */
[----:B------:R-:W-:Y:S05]  /*79a0*/  BRA `(.L_x_125) ;  /* 0xffffffa400807947 */ /* 0x000fea000383ffff */
.L_x_43:
[----:B---3--:R-:W-:-:S07]  /*79b0*/  MOV R0, UR4 ;  /* 0x0000000400007c02 */ /* 0x008fce0008000f00 */
.L_x_126:
[----:B-1----:R1:W2:Y:S02]  /*79c0*/  SYNCS.PHASECHK.TRANS64.TRYWAIT P0, [R0+URZ], R3 ;  /* 0x00000003000075a7 */ /* 0x0022a400080011ff */
[----:B--2---:R-:W-:Y:S05]  /*79d0*/  @!P0 NANOSLEEP.SYNCS 0x989680 ;  /* 0x009896800000895d */ /* 0x004fea0003900000 */
[----:B------:R-:W2:Y:S02]  /*79e0*/  @!P0 SYNCS.PHASECHK.TRANS64 P0, [R0+URZ], R3 ;  /* 0x00000003000085a7 */ /* 0x000ea400080010ff */
[----:B--2---:R-:W-:Y:S05]  /*79f0*/  @!P0 BRA `(.L_x_126) ;  /* 0xfffffffc00f08947 */ /* 0x004fea000383ffff */
[----:B------:R-:W-:Y:S05]  /*7a00*/  BRA `(.L_x_127) ;  /* 0xffffffa800f07947 */ /* 0x000fea000383ffff */
.L_x_44:
[----:B---3--:R-:W-:-:S07]  /*7a10*/  MOV R0, UR4 ;  /* 0x0000000400007c02 */ /* 0x008fce0008000f00 */
.L_x_128:
[----:B-1----:R1:W2:Y:S02]  /*7a20*/  SYNCS.PHASECHK.TRANS64.TRYWAIT P0, [R0+URZ], R3 ;  /* 0x00000003000075a7 */ /* 0x0022a400080011ff */
[----:B--2---:R-:W-:Y:S05]  /*7a30*/  @!P0 NANOSLEEP.SYNCS 0x989680 ;  /* 0x009896800000895d */ /* 0x004fea0003900000 */
[----:B------:R-:W2:Y:S02]  /*7a40*/  @!P0 SYNCS.PHASECHK.TRANS64 P0, [R0+URZ], R3 ;  /* 0x00000003000085a7 */ /* 0x000ea400080010ff */
[----:B--2---:R-:W-:Y:S05]  /*7a50*/  @!P0 BRA `(.L_x_128) ;  /* 0xfffffffc00f08947 */ /* 0x004fea000383ffff */
[----:B------:R-:W-:Y:S05]  /*7a60*/  BRA `(.L_x_129) ;  /* 0xffffffa800fc7947 */ /* 0x000fea000383ffff */
.L_x_47:
[----:B-1----:R1:W2:Y:S02]  /*7a70*/  SYNCS.PHASECHK.TRANS64.TRYWAIT P0, [R0+URZ+0xc0], R5 ;  /* 0x0000c005000075a7 */ /* 0x0022a400080011ff */
[----:B--2---:R-:W-:Y:S05]  /*7a80*/  @!P0 NANOSLEEP.SYNCS 0x989680 ;  /* 0x009896800000895d */ /* 0x004fea0003900000 */
[----:B------:R-:W2:Y:S02]  /*7a90*/  @!P0 SYNCS.PHASECHK.TRANS64 P0, [R0+URZ+0xc0], R5 ;  /* 0x0000c005000085a7 */ /* 0x000ea400080010ff */
[----:B--2---:R-:W-:Y:S05]  /*7aa0*/  @!P0 BRA `(.L_x_47) ;  /* 0xfffffffc00f08947 */ /* 0x004fea000383ffff */
[----:B------:R-:W-:Y:S05]  /*7ab0*/  BRA `(.L_x_130) ;  /* 0xffffffac005c7947 */ /* 0x000fea000383ffff */
.L_x_48:
[----:B------:R-:W-:-:S07]  /*7ac0*/  MOV R0, UR5 ;  /* 0x0000000500007c02 */ /* 0x000fce0008000f00 */
.L_x_131:
[----:B-1----:R1:W2:Y:S02]  /*7ad0*/  SYNCS.PHASECHK.TRANS64.TRYWAIT P0, [R0+URZ+0x70], R7 ;  /* 0x00007007000075a7 */ /* 0x0022a400080011ff */
[----:B--2---:R-:W-:Y:S05]  /*7ae0*/  @!P0 NANOSLEEP.SYNCS 0x989680 ;  /* 0x009896800000895d */ /* 0x004fea0003900000 */
[----:B------:R-:W2:Y:S02]  /*7af0*/  @!P0 SYNCS.PHASECHK.TRANS64 P0, [R0+URZ+0x70], R7 ;  /* 0x00007007000085a7 */ /* 0x000ea400080010ff */
[----:B--2---:R-:W-:Y:S05]  /*7b00*/  @!P0 BRA `(.L_x_131) ;  /* 0xfffffffc00f08947 */ /* 0x004fea000383ffff */
[----:B------:R-:W-:Y:S05]  /*7b10*/  BRA `(.L_x_132) ;  /* 0xffffffac006c7947 */ /* 0x000fea000383ffff */
.L_x_49:
[----:B-1----:R1:W2:Y:S02]  /*7b20*/  SYNCS.PHASECHK.TRANS64.TRYWAIT P1, [R0+URZ+0x60], R5 ;  /* 0x00006005000075a7 */ /* 0x0022a400080211ff */
[----:B--2---:R-:W-:Y:S05]  /*7b30*/  @!P1 NANOSLEEP.SYNCS 0x989680 ;  /* 0x009896800000995d */ /* 0x004fea0003900000 */
[----:B------:R-:W2:Y:S02]  /*7b40*/  @!P1 SYNCS.PHASECHK.TRANS64 P1, [R0+URZ+0x60], R5 ;  /* 0x00006005000095a7 */ /* 0x000ea400080210ff */
[----:B--2---:R-:W-:Y:S05]  /*7b50*/  @!P1 BRA `(.L_x_49) ;  /* 0xfffffffc00f09947 */ /* 0x004fea000383ffff */
[----:B------:R-:W-:Y:S05]  /*7b60*/  BRA `(.L_x_133) ;  /* 0xffffffac009c7947 */ /* 0x000fea000383ffff */
.L_x_52:
[----:B------:R-:W-:-:S07]  /*7b70*/  MOV R0, UR5 ;  /* 0x0000000500007c02 */ /* 0x000fce0008000f00 */
.L_x_134:
[----:B-1----:R1:W2:Y:S02]  /*7b80*/  SYNCS.PHASECHK.TRANS64.TRYWAIT P0, [R0+URZ+0x70], R3 ;  /* 0x00007003000075a7 */ /* 0x0022a400080011ff */
[----:B--2---:R-:W-:Y:S05]  /*7b90*/  @!P0 NANOSLEEP.SYNCS 0x989680 ;  /* 0x009896800000895d */ /* 0x004fea0003900000 */
[----:B------:R-:W2:Y:S02]  /*7ba0*/  @!P0 SYNCS.PHASECHK.TRANS64 P0, [R0+URZ+0x70], R3 ;  /* 0x00007003000085a7 */ /* 0x000ea400080010ff */
[----:B--2---:R-:W-:Y:S05]  /*7bb0*/  @!P0 BRA `(.L_x_134) ;  /* 0xfffffffc00f08947 */ /* 0x004fea000383ffff */
[----:B------:R-:W-:Y:S05]  /*7bc0*/  BRA `(.L_x_51) ;  /* 0xffffffac00f07947 */ /* 0x000fea000383ffff */
.L_x_61:
[----:B-1----:R-:W-:-:S04]  /*7bd0*/  MOV R4, UR6 ;  /* 0x0000000600047c02 */ /* 0x002fc80008000f00 */
[----:B------:R1:W2:Y:S03]  /*7be0*/  SYNCS.PHASECHK.TRANS64.TRYWAIT P0, [R4+URZ+0x8], R5 ;  /* 0x00000805040075a7 */ /* 0x0002a600080011ff */
[----:B--2---:R-:W-:Y:S05]  /*7bf0*/  @!P0 NANOSLEEP.SYNCS 0x989680 ;  /* 0x009896800000895d */ /* 0x004fea0003900000 */
[----:B------:R-:W2:Y:S02]  /*7c00*/  @!P0 SYNCS.PHASECHK.TRANS64 P0, [R4+URZ+0x8], R5 ;  /* 0x00000805040085a7 */ /* 0x000ea400080010ff */
[----:B--2---:R-:W-:Y:S05]  /*7c10*/  @!P0 BRA `(.L_x_61) ;  /* 0xfffffffc00ec8947 */ /* 0x004fea000383ffff */
[----:B------:R-:W-:Y:S05]  /*7c20*/  BRA `(.L_x_60) ;  /* 0xffffffb000a47947 */ /* 0x000fea000383ffff */
.L_x_63:
[----:B------:R-:W-:Y:S01]  /*7c30*/  BSSY B0, `(.L_x_135) ;  /* 0x0000006000007945 */ /* 0x000fe20003800000 */
[----:B------:R-:W-:-:S07]  /*7c40*/  MOV R15, 0xffffffff ;  /* 0xffffffff000f7802 */ /* 0x000fce0000000f00 */
[----:B-1---5:R-:W-:Y:S05]  /*7c50*/  WARPSYNC.COLLECTIVE R15, `(.L_x_136) ;  /* 0x000000000f0c7348 */ /* 0x022fea0003c00000 */
[----:B------:R-:W-:Y:S02]  /*7c60*/  ELECT P6, UR79, PT ;  /* 0x00000000004f782f */ /* 0x000fe400038c0000 */
[----:B------:R-:W-:Y:S01]  /*7c70*/  MOV R14, UR79 ;  /* 0x0000004f000e7c02 */ /* 0x000fe20008000f00 */
[----:B-1---5:R-:W-:Y:S10]  /*7c80*/  ENDCOLLECTIVE ;  /* 0x000000000000791b */ /* 0x022ff40003800000 */
.L_x_136:
[----:B------:R-:W-:Y:S05]  /*7c90*/  BSYNC B0 ;  /* 0x0000000000007941 */ /* 0x000fea0003800000 */
.L_x_135:
[----:B------:R-:W-:Y:S05]  /*7ca0*/  BRA `(.L_x_137) ;  /* 0xffffffb000d47947 */ /* 0x000fea000383ffff */
.L_x_65:
[----:B-1----:R-:W-:-:S04]  /*7cb0*/  MOV R2, UR6 ;  /* 0x0000000600027c02 */ /* 0x002fc80008000f00 */
[----:B------:R1:W2:Y:S03]  /*7cc0*/  SYNCS.PHASECHK.TRANS64.TRYWAIT P0, [R2+URZ+0x8], R3 ;  /* 0x00000803020075a7 */ /* 0x0002a600080011ff */
[----:B--2---:R-:W-:Y:S05]  /*7cd0*/  @!P0 NANOSLEEP.SYNCS 0x989680 ;  /* 0x009896800000895d */ /* 0x004fea0003900000 */
[----:B------:R-:W2:Y:S02]  /*7ce0*/  @!P0 SYNCS.PHASECHK.TRANS64 P0, [R2+URZ+0x8], R3 ;  /* 0x00000803020085a7 */ /* 0x000ea400080010ff */
[----:B--2---:R-:W-:Y:S05]  /*7cf0*/  @!P0 BRA `(.L_x_65) ;  /* 0xfffffffc00ec8947 */ /* 0x004fea000383ffff */
[----:B------:R-:W-:Y:S05]  /*7d00*/  BRA `(.L_x_64) ;  /* 0xffffffb000d87947 */ /* 0x000fea000383ffff */
.L_x_66:
[----:B-1----:R1:W2:Y:S02]  /*7d10*/  SYNCS.PHASECHK.TRANS64.TRYWAIT P0, [R0+URZ+0x60], R5 ;  /* 0x00006005000075a7 */ /* 0x0022a400080011ff */
[----:B--2---:R-:W-:Y:S05]  /*7d20*/  @!P0 NANOSLEEP.SYNCS 0x989680 ;  /* 0x009896800000895d */ /* 0x004fea0003900000 */
[----:B------:R-:W2:Y:S02]  /*7d30*/  @!P0 SYNCS.PHASECHK.TRANS64 P0, [R0+URZ+0x60], R5 ;  /* 0x00006005000085a7 */ /* 0x000ea400080010ff */
[----:B--2---:R-:W-:Y:S05]  /*7d40*/  @!P0 BRA `(.L_x_66) ;  /* 0xfffffffc00f08947 */ /* 0x004fea000383ffff */
[----:B------:R-:W-:Y:S05]  /*7d50*/  BRA `(.L_x_138) ;  /* 0xffffffb400b47947 */ /* 0x000fea000383ffff */
.L_x_68:
[----:B------:R-:W-:-:S07]  /*7d60*/  MOV R0, UR10 ;  /* 0x0000000a00007c02 */ /* 0x000fce0008000f00 */
.L_x_139:
[----:B-1----:R1:W2:Y:S02]  /*7d70*/  SYNCS.PHASECHK.TRANS64.TRYWAIT P0, [R0+URZ+0xa0], R5 ;  /* 0x0000a005000075a7 */ /* 0x0022a400080011ff */
[----:B--2---:R-:W-:Y:S05]  /*7d80*/  @!P0 NANOSLEEP.SYNCS 0x989680 ;  /* 0x009896800000895d */ /* 0x004fea0003900000 */
[----:B------:R-:W2:Y:S02]  /*7d90*/  @!P0 SYNCS.PHASECHK.TRANS64 P0, [R0+URZ+0xa0], R5 ;  /* 0x0000a005000085a7 */ /* 0x000ea400080010ff */
[----:B--2---:R-:W-:Y:S05]  /*7da0*/  @!P0 BRA `(.L_x_139) ;  /* 0xfffffffc00f08947 */ /* 0x004fea000383ffff */
[----:B------:R-:W-:Y:S05]  /*7db0*/  BRA `(.L_x_140) ;  /* 0xffffffb800007947 */ /* 0x000fea000383ffff */
.L_x_71:
[----:B------:R-:W-:Y:S07]  /*7dc0*/  MOV R0, UR9 ;  /* 0x0000000900007c02 */ /* 0x000fee0008000f00 */
.L_x_141:
[----:B-1----:R1:W2:Y:S02]  /*7dd0*/  SYNCS.PHASECHK.TRANS64.TRYWAIT P0, [R0+URZ], R5 ;  /* 0x00000005000075a7 */ /* 0x0022a400080011ff */
[----:B--2---:R-:W-:Y:S05]  /*7de0*/  @!P0 NANOSLEEP.SYNCS 0x989680 ;  /* 0x009896800000895d */ /* 0x004fea0003900000 */
[----:B------:R-:W2:Y:S02]  /*7df0*/  @!P0 SYNCS.PHASECHK.TRANS64 P0, [R0+URZ], R5 ;  /* 0x00000005000085a7 */ /* 0x000ea400080010ff */
[----:B--2---:R-:W-:Y:S05]  /*7e00*/  @!P0 BRA `(.L_x_141) ;  /* 0xfffffffc00f08947 */ /* 0x004fea000383ffff */
[----:B------:R-:W-:Y:S05]  /*7e10*/  BRA `(.L_x_70) ;  /* 0xffffffb800147947 */ /* 0x000fea000383ffff */
.L_x_75:
[----:B-1----:R-:W-:-:S07]  /*7e20*/  MOV R0, UR7 ;  /* 0x0000000700007c02 */ /* 0x002fce0008000f00 */
.L_x_142:
[----:B-1----:R1:W2:Y:S02]  /*7e30*/  SYNCS.PHASECHK.TRANS64.TRYWAIT P0, [R0+URZ], R3 ;  /* 0x00000003000075a7 */ /* 0x0022a400080011ff */
[----:B--2---:R-:W-:Y:S05]  /*7e40*/  @!P0 NANOSLEEP.SYNCS 0x989680 ;  /* 0x009896800000895d */ /* 0x004fea0003900000 */
[----:B------:R-:W2:Y:S02]  /*7e50*/  @!P0 SYNCS.PHASECHK.TRANS64 P0, [R0+URZ], R3 ;  /* 0x00000003000085a7 */ /* 0x000ea400080010ff */
[----:B--2---:R-:W-:Y:S05]  /*7e60*/  @!P0 BRA `(.L_x_142) ;  /* 0xfffffffc00f08947 */ /* 0x004fea000383ffff */
[----:B------:R-:W-:Y:S05]  /*7e70*/  BRA `(.L_x_143) ;  /* 0xffffffb800e07947 */ /* 0x000fea000383ffff */
.L_x_76:
[----:B------:R-:W-:-:S07]  /*7e80*/  MOV R0, UR7 ;  /* 0x0000000700007c02 */ /* 0x000fce0008000f00 */
.L_x_144:
[----:B-1----:R1:W2:Y:S02]  /*7e90*/  SYNCS.PHASECHK.TRANS64.TRYWAIT P0, [R0+URZ], R3 ;  /* 0x00000003000075a7 */ /* 0x0022a400080011ff */
[----:B--2---:R-:W-:Y:S05]  /*7ea0*/  @!P0 NANOSLEEP.SYNCS 0x989680 ;  /* 0x009896800000895d */ /* 0x004fea0003900000 */
[----:B------:R-:W2:Y:S02]  /*7eb0*/  @!P0 SYNCS.PHASECHK.TRANS64 P0, [R0+URZ], R3 ;  /* 0x00000003000085a7 */ /* 0x000ea400080010ff */
[----:B--2---:R-:W-:Y:S05]  /*7ec0*/  @!P0 BRA `(.L_x_144) ;  /* 0xfffffffc00f08947 */ /* 0x004fea000383ffff */
[----:B------:R-:W-:Y:S05]  /*7ed0*/  BRA `(.L_x_145) ;  /* 0xffffffb800ec7947 */ /* 0x000fea000383ffff */
.L_x_77:
[----:B------:R-:W-:-:S07]  /*7ee0*/  MOV R0, UR7 ;  /* 0x0000000700007c02 */ /* 0x000fce0008000f00 */
.L_x_146:
[----:B-1----:R1:W2:Y:S02]  /*7ef0*/  SYNCS.PHASECHK.TRANS64.TRYWAIT P0, [R0+URZ], R3 ;  /* 0x00000003000075a7 */ /* 0x0022a400080011ff */
[----:B--2---:R-:W-:Y:S05]  /*7f00*/  @!P0 NANOSLEEP.SYNCS 0x989680 ;  /* 0x009896800000895d */ /* 0x004fea0003900000 */
[----:B------:R-:W2:Y:S02]  /*7f10*/  @!P0 SYNCS.PHASECHK.TRANS64 P0, [R0+URZ], R3 ;  /* 0x00000003000085a7 */ /* 0x000ea400080010ff */
[----:B--2---:R-:W-:Y:S05]  /*7f20*/  @!P0 BRA `(.L_x_146) ;  /* 0xfffffffc00f08947 */ /* 0x004fea000383ffff */
[----:B------:R-:W-:Y:S05]  /*7f30*/  BRA `(.L_x_147) ;  /* 0xffffffb800f87947 */ /* 0x000fea000383ffff */
.L_x_80:
[----:B------:R-:W-:-:S07]  /*7f40*/  MOV R0, UR8 ;  /* 0x0000000800007c02 */ /* 0x000fce0008000f00 */
.L_x_148:
[----:B-1----:R1:W2:Y:S02]  /*7f50*/  SYNCS.PHASECHK.TRANS64.TRYWAIT P1, [R0+URZ+0xe0], R3 ;  /* 0x0000e003000075a7 */ /* 0x0022a400080211ff */
[----:B--2---:R-:W-:Y:S05]  /*7f60*/  @!P1 NANOSLEEP.SYNCS 0x989680 ;  /* 0x009896800000995d */ /* 0x004fea0003900000 */
[----:B------:R-:W2:Y:S02]  /*7f70*/  @!P1 SYNCS.PHASECHK.TRANS64 P1, [R0+URZ+0xe0], R3 ;  /* 0x0000e003000095a7 */ /* 0x000ea400080210ff */
[----:B--2---:R-:W-:Y:S05]  /*7f80*/  @!P1 BRA `(.L_x_148) ;  /* 0xfffffffc00f09947 */ /* 0x004fea000383ffff */
[----:B------:R-:W-:Y:S05]  /*7f90*/  BRA `(.L_x_149) ;  /* 0xffffffbc00447947 */ /* 0x000fea000383ffff */
.L_x_85:
[----:B--2---:R2:W4:Y:S02]  /*7fa0*/  SYNCS.PHASECHK.TRANS64.TRYWAIT P0, [R0+URZ+0x60], R3 ;  /* 0x00006003000075a7 */ /* 0x00452400080011ff */
[----:B----4-:R-:W-:Y:S05]  /*7fb0*/  @!P0 NANOSLEEP.SYNCS 0x989680 ;  /* 0x009896800000895d */ /* 0x010fea0003900000 */
[----:B------:R-:W4:Y:S02]  /*7fc0*/  @!P0 SYNCS.PHASECHK.TRANS64 P0, [R0+URZ+0x60], R3 ;  /* 0x00006003000085a7 */ /* 0x000f2400080010ff */
[----:B----4-:R-:W-:Y:S05]  /*7fd0*/  @!P0 BRA `(.L_x_85) ;  /* 0xfffffffc00f08947 */ /* 0x010fea000383ffff */
[----:B------:R-:W-:Y:S05]  /*7fe0*/  BRA `(.L_x_150) ;  /* 0xffffffc000507947 */ /* 0x000fea000383ffff */
.L_x_88:
[----:B------:R-:W-:Y:S07]  /*7ff0*/  MOV R0, UR7 ;  /* 0x0000000700007c02 */ /* 0x000fee0008000f00 */
.L_x_151:
[----:B--2---:R2:W4:Y:S02]  /*8000*/  SYNCS.PHASECHK.TRANS64.TRYWAIT P0, [R0+URZ+0x58], R3 ;  /* 0x00005803000075a7 */ /* 0x00452400080011ff */
[----:B----4-:R-:W-:Y:S05]  /*8010*/  @!P0 NANOSLEEP.SYNCS 0x989680 ;  /* 0x009896800000895d */ /* 0x010fea0003900000 */
[----:B------:R-:W4:Y:S02]  /*8020*/  @!P0 SYNCS.PHASECHK.TRANS64 P0, [R0+URZ+0x58], R3 ;  /* 0x00005803000085a7 */ /* 0x000f2400080010ff */
[----:B----4-:R-:W-:Y:S05]  /*8030*/  @!P0 BRA `(.L_x_151) ;  /* 0xfffffffc00f08947 */ /* 0x010fea000383ffff */
[----:B------:R-:W-:Y:S05]  /*8040*/  BRA `(.L_x_87) ;  /* 0xffffffc400307947 */ /* 0x000fea000383ffff */
.L_x_91:
[----:B--2---:R-:W-:Y:S07]  /*8050*/  MOV R3, UR7 ;  /* 0x0000000700037c02 */ /* 0x004fee0008000f00 */
.L_x_152:
[----:B-1----:R1:W2:Y:S02]  /*8060*/  SYNCS.PHASECHK.TRANS64.TRYWAIT P0, [R3+URZ+0x40], R12 ;  /* 0x0000400c030075a7 */ /* 0x0022a400080011ff */
[----:B--2---:R-:W-:Y:S05]  /*8070*/  @!P0 NANOSLEEP.SYNCS 0x989680 ;  /* 0x009896800000895d */ /* 0x004fea0003900000 */
[----:B------:R-:W2:Y:S02]  /*8080*/  @!P0 SYNCS.PHASECHK.TRANS64 P0, [R3+URZ+0x40], R12 ;  /* 0x0000400c030085a7 */ /* 0x000ea400080010ff */
[----:B--2---:R-:W-:Y:S05]  /*8090*/  @!P0 BRA `(.L_x_152) ;  /* 0xfffffffc00f08947 */ /* 0x004fea000383ffff */
[----:B------:R-:W-:Y:S05]  /*80a0*/  BRA `(.L_x_153) ;  /* 0xffffffc400a87947 */ /* 0x000fea000383ffff */
.L_x_92:
[----:B------:R-:W-:Y:S07]  /*80b0*/  MOV R3, UR7 ;  /* 0x0000000700037c02 */ /* 0x000fee0008000f00 */
.L_x_154:
[----:B-1----:R1:W2:Y:S02]  /*80c0*/  SYNCS.PHASECHK.TRANS64.TRYWAIT P0, [R3+URZ+0x48], R12 ;  /* 0x0000480c030075a7 */ /* 0x0022a400080011ff */
[----:B--2---:R-:W-:Y:S05]  /*80d0*/  @!P0 NANOSLEEP.SYNCS 0x989680 ;  /* 0x009896800000895d */ /* 0x004fea0003900000 */
[----:B------:R-:W2:Y:S02]  /*80e0*/  @!P0 SYNCS.PHASECHK.TRANS64 P0, [R3+URZ+0x48], R12 ;  /* 0x0000480c030085a7 */ /* 0x000ea400080010ff */
[----:B--2---:R-:W-:Y:S05]  /*80f0*/  @!P0 BRA `(.L_x_154) ;  /* 0xfffffffc00f08947 */ /* 0x004fea000383ffff */
[----:B------:R-:W-:Y:S05]  /*8100*/  BRA `(.L_x_155) ;  /* 0xffffffc800407947 */ /* 0x000fea000383ffff */
.L_x_94:
[----:B------:R-:W-:-:S07]  /*8110*/  MOV R0, UR7 ;  /* 0x0000000700007c02 */ /* 0x000fce0008000f00 */
.L_x_156:
[----:B-1----:R1:W4:Y:S02]  /*8120*/  SYNCS.PHASECHK.TRANS64.TRYWAIT P0, [R0+URZ+0x40], R3 ;  /* 0x00004003000075a7 */ /* 0x00232400080011ff */
[----:B----4-:R-:W-:Y:S05]  /*8130*/  @!P0 NANOSLEEP.SYNCS 0x989680 ;  /* 0x009896800000895d */ /* 0x010fea0003900000 */
[----:B------:R-:W4:Y:S02]  /*8140*/  @!P0 SYNCS.PHASECHK.TRANS64 P0, [R0+URZ+0x40], R3 ;  /* 0x00004003000085a7 */ /* 0x000f2400080010ff */
[----:B----4-:R-:W-:Y:S05]  /*8150*/  @!P0 BRA `(.L_x_156) ;  /* 0xfffffffc00f08947 */ /* 0x010fea000383ffff */
[----:B------:R-:W-:Y:S05]  /*8160*/  BRA `(.L_x_157) ;  /* 0xffffffc800c87947 */ /* 0x000fea000383ffff */
.L_x_96:
[----:B--2---:R2:W3:Y:S02]  /*8170*/  SYNCS.PHASECHK.TRANS64.TRYWAIT P0, [R0+URZ+0x60], R3 ;  /* 0x00006003000075a7 */ /* 0x0044e400080011ff */
[----:B---3--:R-:W-:Y:S05]  /*8180*/  @!P0 NANOSLEEP.SYNCS 0x989680 ;  /* 0x009896800000895d */ /* 0x008fea0003900000 */
[----:B------:R-:W3:Y:S02]  /*8190*/  @!P0 SYNCS.PHASECHK.TRANS64 P0, [R0+URZ+0x60], R3 ;  /* 0x00006003000085a7 */ /* 0x000ee400080010ff */
[----:B---3--:R-:W-:Y:S05]  /*81a0*/  @!P0 BRA `(.L_x_96) ;  /* 0xfffffffc00f08947 */ /* 0x008fea000383ffff */
[----:B------:R-:W-:Y:S05]  /*81b0*/  BRA `(.L_x_158) ;  /* 0xffffffcc00907947 */ /* 0x000fea000383ffff */
.L_x_107:
[----:B-1----:R1:W3:Y:S02]  /*81c0*/  SYNCS.PHASECHK.TRANS64.TRYWAIT P1, [R3+URZ+0x30], R0 ;  /* 0x00003000030075a7 */ /* 0x0022e400080211ff */
[----:B---3--:R-:W-:Y:S05]  /*81d0*/  @!P1 NANOSLEEP.SYNCS 0x989680 ;  /* 0x009896800000995d */ /* 0x008fea0003900000 */
[----:B------:R-:W3:Y:S02]  /*81e0*/  @!P1 SYNCS.PHASECHK.TRANS64 P1, [R3+URZ+0x30], R0 ;  /* 0x00003000030095a7 */ /* 0x000ee400080210ff */
[----:B---3--:R-:W-:Y:S05]  /*81f0*/  @!P1 BRA `(.L_x_107) ;  /* 0xfffffffc00f09947 */ /* 0x008fea000383ffff */
[----:B------:R-:W-:Y:S05]  /*8200*/  BRA `(.L_x_106) ;  /* 0xffffffd800a47947 */ /* 0x000fea000383ffff */
.L_x_109:
[----:B----4-:R4:W1:Y:S02]  /*8210*/  SYNCS.PHASECHK.TRANS64.TRYWAIT P0, [R111+URZ+0x80], R4 ;  /* 0x000080046f0075a7 */ /* 0x01086400080011ff */
[----:B-1----:R-:W-:Y:S05]  /*8220*/  @!P0 NANOSLEEP.SYNCS 0x989680 ;  /* 0x009896800000895d */ /* 0x002fea0003900000 */
[----:B------:R-:W1:Y:S02]  /*8230*/  @!P0 SYNCS.PHASECHK.TRANS64 P0, [R111+URZ+0x80], R4 ;  /* 0x000080046f0085a7 */ /* 0x000e6400080010ff */
[----:B-1----:R-:W-:Y:S05]  /*8240*/  @!P0 BRA `(.L_x_109) ;  /* 0xfffffffc00f08947 */ /* 0x002fea000383ffff */
[----:B------:R-:W-:Y:S05]  /*8250*/  BRA `(.L_x_108) ;  /* 0xffffffd800f87947 */ /* 0x000fea000383ffff */
.L_x_117:
[----:B--2---:R2:W3:Y:S02]  /*8260*/  SYNCS.PHASECHK.TRANS64.TRYWAIT P0, [R125+URZ+0x30], R2 ;  /* 0x000030027d0075a7 */ /* 0x0044e400080011ff */
[----:B---3--:R-:W-:Y:S05]  /*8270*/  @!P0 NANOSLEEP.SYNCS 0x989680 ;  /* 0x009896800000895d */ /* 0x008fea0003900000 */
[----:B------:R-:W3:Y:S02]  /*8280*/  @!P0 SYNCS.PHASECHK.TRANS64 P0, [R125+URZ+0x30], R2 ;  /* 0x000030027d0085a7 */ /* 0x000ee400080010ff */
[----:B---3--:R-:W-:Y:S05]  /*8290*/  @!P0 BRA `(.L_x_117) ;  /* 0xfffffffc00f08947 */ /* 0x008fea000383ffff */
[----:B------:R-:W-:Y:S05]  /*82a0*/  BRA `(.L_x_116) ;  /* 0xffffffe400fc7947 */ /* 0x000fea000383ffff */
        .weak           $__internal_0_$__cuda_sm10x_tcgen05_guardrail_trap_col_being_dealloced_not_returned_by_alloc
        .type           $__internal_0_$__cuda_sm10x_tcgen05_guardrail_trap_col_being_dealloced_not_returned_by_alloc,@function
        .size           $__internal_0_$__cuda_sm10x_tcgen05_guardrail_trap_col_being_dealloced_not_returned_by_alloc,($__internal_1_$__cuda_sm10x_tcgen05_guardrail_trap_phase_invalid_during_alloc - $__internal_0_$__cuda_sm10x_tcgen05_guardrail_trap_col_being_dealloced_not_returned_by_alloc)
$__internal_0_$__cuda_sm10x_tcgen05_guardrail_trap_col_being_dealloced_not_returned_by_alloc:
[----:B------:R-:W-:Y:S05]  /*82b0*/  BPT.TRAP 0x1 ;  /* 0x000000040000795c */ /* 0x000fea0000300000 */
[----:B------:R-:W-:-:S04]  /*82c0*/  HFMA2 R3, -RZ, RZ, 0, 0 ;  /* 0x00000000ff037431 */ /* 0x000fc800000001ff */
[----:B------:R-:W-:Y:S05]  /*82d0*/  RET.REL.NODEC R2 `(_ZN7cutlass13device_kernelINS_4gemm6kernel13GemmUniversalIN4cute5tupleIJiiiiEEENS1_10collective13CollectiveMmaINS1_35MainloopSm100TmaUmmaWarpSpecializedILi3ELi2ELi4ENS5_IJNS4_1CILi2EEENSA_ILi1EEESC_EEEEENS5_IJNSA_ILi128EEESF_NSA_ILi64EEEEEENS_12float_e4m3_tENS5_IJlSC_lEEESI_SJ_NS4_8TiledMMAINS4_8MMA_AtomIJNS4_10MMA_TraitsINS4_25SM100_MMA_F8F6F4_2x1SM_SSEJSI_SI_fSF_SF_NS4_17integral_constantINS4_4UMMA5MajorELSQ_0EEESR_NSO_INSP_7ScaleInELSS_0EEEST_EEEEEENS4_6LayoutINS5_IJSC_SC_SC_EEENS5_IJNSA_ILi0EEESY_SY_EEEEENS5_IJNS4_10UnderscoreES11_S11_EEEEENS4_18SM100_TMA_2SM_LOADENS4_14ComposedLayoutINS4_7SwizzleILi2ELi4ELi3EEENS4_18smem_ptr_flag_bitsILi8EEENSW_INS5_IJNSA_ILi8EEESG_EEENS5_IJSG_SC_EEEEEEEvNS4_8identityES14_S1E_vS1F_EENS_8epilogue10collective18CollectiveEpilogueINS1H_23Sm100TmaWarpSpecializedILi2ELi2ELi32ELb0ELb0EEEJNS5_IJSG_SF_SG_EEENS5_IJNSW_ISG_SC_EENSW_INS5_IJNSA_ILi32EEESB_EEENS5_IJSC_SG_EEEEEEEESI_SJ_SI_SJ_NS1H_6fusion15FusionCallbacksIS1L_NS1T_17LinearCombinationISI_fSI_fLNS_15FloatRoundStyleE2EEES1M_S1S_JEEENS4_5SM1004TMEM4LOAD26SM100_TMEM_LOAD_32dp32b32xENS4_13SM90_TMA_LOADENS15_INS16_ILi1ELi4ELi3EEES19_NSW_INS5_IJS1A_S1O_EEENS5_IJS1O_SC_EEEEEEENS4_39AutoVectorizingCopyWithAssumedAlignmentILi128EEENS4_14SM90_TMA_STOREES28_S2A_S2A_EEEvvEEEEvNT_6ParamsE) ;  /* 0xffffff7c02487950 */ /* 0x000fea0003c3ffff */
        .weak           $__internal_1_$__cuda_sm10x_tcgen05_guardrail_trap_phase_invalid_during_alloc
        .type           $__internal_1_$__cuda_sm10x_tcgen05_guardrail_trap_phase_invalid_during_alloc,@function
        .size           $__internal_1_$__cuda_sm10x_tcgen05_guardrail_trap_phase_invalid_during_alloc,($__internal_2_$__cuda_sm10x_tcgen05_guardrail_trap_unallocated_columns_being_dealloced - $__internal_1_$__cuda_sm10x_tcgen05_guardrail_trap_phase_invalid_during_alloc)
$__internal_1_$__cuda_sm10x_tcgen05_guardrail_trap_phase_invalid_during_alloc:
[----:B------:R-:W-:Y:S05]  /*82e0*/  BPT.TRAP 0x1 ;  /* 0x000000040000795c */ /* 0x000fea0000300000 */
[----:B------:R-:W-:-:S04]  /*82f0*/  MOV R3, 0x0 ;  /* 0x0000000000037802 */ /* 0x000fc80000000f00 */
[----:B------:R-:W-:Y:S05]  /*8300*/  RET.REL.NODEC R2 `(_ZN7cutlass13device_kernelINS_4gemm6kernel13GemmUniversalIN4cute5tupleIJiiiiEEENS1_10collective13CollectiveMmaINS1_35MainloopSm100TmaUmmaWarpSpecializedILi3ELi2ELi4ENS5_IJNS4_1CILi2EEENSA_ILi1EEESC_EEEEENS5_IJNSA_ILi128EEESF_NSA_ILi64EEEEEENS_12float_e4m3_tENS5_IJlSC_lEEESI_SJ_NS4_8TiledMMAINS4_8MMA_AtomIJNS4_10MMA_TraitsINS4_25SM100_MMA_F8F6F4_2x1SM_SSEJSI_SI_fSF_SF_NS4_17integral_constantINS4_4UMMA5MajorELSQ_0EEESR_NSO_INSP_7ScaleInELSS_0EEEST_EEEEEENS4_6LayoutINS5_IJSC_SC_SC_EEENS5_IJNSA_ILi0EEESY_SY_EEEEENS5_IJNS4_10UnderscoreES11_S11_EEEEENS4_18SM100_TMA_2SM_LOADENS4_14ComposedLayoutINS4_7SwizzleILi2ELi4ELi3EEENS4_18smem_ptr_flag_bitsILi8EEENSW_INS5_IJNSA_ILi8EEESG_EEENS5_IJSG_SC_EEEEEEEvNS4_8identityES14_S1E_vS1F_EENS_8epilogue10collective18CollectiveEpilogueINS1H_23Sm100TmaWarpSpecializedILi2ELi2ELi32ELb0ELb0EEEJNS5_IJSG_SF_SG_EEENS5_IJNSW_ISG_SC_EENSW_INS5_IJNSA_ILi32EEESB_EEENS5_IJSC_SG_EEEEEEEESI_SJ_SI_SJ_NS1H_6fusion15FusionCallbacksIS1L_NS1T_17LinearCombinationISI_fSI_fLNS_15FloatRoundStyleE2EEES1M_S1S_JEEENS4_5SM1004TMEM4LOAD26SM100_TMEM_LOAD_32dp32b32xENS4_13SM90_TMA_LOADENS15_INS16_ILi1ELi4ELi3EEES19_NSW_INS5_IJS1A_S1O_EEENS5_IJS1O_SC_EEEEEEENS4_39AutoVectorizingCopyWithAssumedAlignmentILi128EEENS4_14SM90_TMA_STOREES28_S2A_S2A_EEEvvEEEEvNT_6ParamsE) ;  /* 0xffffff7c023c7950 */ /* 0x000fea0003c3ffff */
        .weak           $__internal_2_$__cuda_sm10x_tcgen05_guardrail_trap_unallocated_columns_being_dealloced
        .type           $__internal_2_$__cuda_sm10x_tcgen05_guardrail_trap_unallocated_columns_being_dealloced,@function
        .size           $__internal_2_$__cuda_sm10x_tcgen05_guardrail_trap_unallocated_columns_being_dealloced,(.L_x_160 - $__internal_2_$__cuda_sm10x_tcgen05_guardrail_trap_unallocated_columns_being_dealloced)
$__internal_2_$__cuda_sm10x_tcgen05_guardrail_trap_unallocated_columns_being_dealloced:
[----:B------:R-:W-:Y:S05]  /*8310*/  BPT.TRAP 0x1 ;  /* 0x000000040000795c */ /* 0x000fea0000300000 */
[----:B------:R-:W-:-:S04]  /*8320*/  HFMA2 R3, -RZ, RZ, 0, 0 ;  /* 0x00000000ff037431 */ /* 0x000fc800000001ff */
[----:B------:R-:W-:Y:S05]  /*8330*/  RET.REL.NODEC R2 `(_ZN7cutlass13device_kernelINS_4gemm6kernel13GemmUniversalIN4cute5tupleIJiiiiEEENS1_10collective13CollectiveMmaINS1_35MainloopSm100TmaUmmaWarpSpecializedILi3ELi2ELi4ENS5_IJNS4_1CILi2EEENSA_ILi1EEESC_EEEEENS5_IJNSA_ILi128EEESF_NSA_ILi64EEEEEENS_12float_e4m3_tENS5_IJlSC_lEEESI_SJ_NS4_8TiledMMAINS4_8MMA_AtomIJNS4_10MMA_TraitsINS4_25SM100_MMA_F8F6F4_2x1SM_SSEJSI_SI_fSF_SF_NS4_17integral_constantINS4_4UMMA5MajorELSQ_0EEESR_NSO_INSP_7ScaleInELSS_0EEEST_EEEEEENS4_6LayoutINS5_IJSC_SC_SC_EEENS5_IJNSA_ILi0EEESY_SY_EEEEENS5_IJNS4_10UnderscoreES11_S11_EEEEENS4_18SM100_TMA_2SM_LOADENS4_14ComposedLayoutINS4_7SwizzleILi2ELi4ELi3EEENS4_18smem_ptr_flag_bitsILi8EEENSW_INS5_IJNSA_ILi8EEESG_EEENS5_IJSG_SC_EEEEEEEvNS4_8identityES14_S1E_vS1F_EENS_8epilogue10collective18CollectiveEpilogueINS1H_23Sm100TmaWarpSpecializedILi2ELi2ELi32ELb0ELb0EEEJNS5_IJSG_SF_SG_EEENS5_IJNSW_ISG_SC_EENSW_INS5_IJNSA_ILi32EEESB_EEENS5_IJSC_SG_EEEEEEEESI_SJ_SI_SJ_NS1H_6fusion15FusionCallbacksIS1L_NS1T_17LinearCombinationISI_fSI_fLNS_15FloatRoundStyleE2EEES1M_S1S_JEEENS4_5SM1004TMEM4LOAD26SM100_TMEM_LOAD_32dp32b32xENS4_13SM90_TMA_LOADENS15_INS16_ILi1ELi4ELi3EEES19_NSW_INS5_IJS1A_S1O_EEENS5_IJS1O_SC_EEEEEEENS4_39AutoVectorizingCopyWithAssumedAlignmentILi128EEENS4_14SM90_TMA_STOREES28_S2A_S2A_EEEvvEEEEvNT_6ParamsE) ;  /* 0xffffff7c02307950 */ /* 0x000fea0003c3ffff */
.L_x_159:
[----:B------:R-:W-:-:S00]  /*8340*/  BRA `(.L_x_159) ;  /* 0xfffffffc00fc7947 */ /* 0x000fc0000383ffff */
[----:B------:R-:W-:-:S00]  /*8350*/  NOP ;  /* 0x0000000000007918 */ /* 0x000fc00000000000 */
        /* <DEDUP_REMOVED lines=10> */
.L_x_160:


//--------------------- .nv.global.init           --------------------------
	.section	.nv.global.init,"aw",@progbits
.nv.global.init:
	.type		$str$27,@object
	.size		$str$27,($str$28 - $str$27)
$str$27:
        /*0000*/ 	.byte	0x28, 0x61, 0x64, 0x64, 0x72, 0x65, 0x73, 0x73, 0x20, 0x26, 0x20, 0x6d, 0x61, 0x73, 0x6b, 0x29
        /*0010*/ 	.byte	0x20, 0x3d, 0x3d, 0x20, 0x30, 0x00
	.type		$str$28,@object
	.size		$str$28,($str$26 - $str$28)
$str$28:
        /*0016*/ 	.byte	0x2f, 0x74, 0x6d, 0x70, 0x2f, 0x63, 0x75, 0x74, 0x6c, 0x61, 0x73, 0x73, 0x5f, 0x73, 0x77, 0x65
        /*0026*/ 	.byte	0x65, 0x70, 0x5f, 0x73, 0x72, 0x63, 0x2f, 0x69, 0x6e, 0x63, 0x6c, 0x75, 0x64, 0x65, 0x2f, 0x63
        /*0036*/ 	.byte	0x75, 0x74, 0x65, 0x2f, 0x70, 0x6f, 0x69, 0x6e, 0x74, 0x65, 0x72, 0x5f, 0x66, 0x6c, 0x61, 0x67
        /*0046*/ 	.byte	0x67, 0x65, 0x64, 0x2e, 0x68, 0x70, 0x70, 0x00
	.type		$str$26,@object
	.size		$str$26,($str$25 - $str$26)
$str$26:
        /*004e*/ 	.byte	0x2f, 0x74, 0x6d, 0x70, 0x2f, 0x63, 0x75, 0x74, 0x6c, 0x61, 0x73, 0x73, 0x5f, 0x73, 0x77, 0x65
        /*005e*/ 	.byte	0x65, 0x70, 0x5f, 0x73, 0x72, 0x63, 0x2f, 0x69, 0x6e, 0x63, 0x6c, 0x75, 0x64, 0x65, 0x2f, 0x63
        /*006e*/ 	.byte	0x75, 0x74, 0x65, 0x2f, 0x61, 0x74, 0x6f, 0x6d, 0x2f, 0x63, 0x6f, 0x70, 0x79, 0x5f, 0x74, 0x72
        /*007e*/ 	.byte	0x61, 0x69, 0x74, 0x73, 0x5f, 0x73, 0x6d, 0x31, 0x30, 0x30, 0x2e, 0x68, 0x70, 0x70, 0x00
	.type		$str$25,@object
	.size		$str$25,(__unnamed_1 - $str$25)
$str$25:
        /*008d*/ 	.byte	0x28, 0x28, 0x75, 0x69, 0x6e, 0x74, 0x33, 0x32, 0x5f, 0x74, 0x28, 0x74, 0x68, 0x72, 0x65, 0x61
        /*009d*/ 	.byte	0x64, 0x49, 0x64, 0x78, 0x2e, 0x78, 0x29, 0x20, 0x2f, 0x20, 0x33, 0x32, 0x29, 0x20, 0x25, 0x20
        /*00ad*/ 	.byte	0x34, 0x29, 0x20, 0x3d, 0x3d, 0x20, 0x28, 0x28, 0x28, 0x74, 0x6d, 0x65, 0x6d, 0x5f, 0x61, 0x64
        /*00bd*/ 	.byte	0x64, 0x72, 0x20, 0x3e, 0x3e, 0x20, 0x31, 0x36, 0x29, 0x20, 0x2f, 0x20, 0x33, 0x32, 0x29, 0x20
        /*00cd*/ 	.byte	0x25, 0x20, 0x34, 0x29, 0x00
	.type		__unnamed_1,@object
	.size		__unnamed_1,(__unnamed_2 - __unnamed_1)
__unnamed_1:
        /*00d2*/ 	.byte	0x61, 0x75, 0x74, 0x6f, 0x20, 0x63, 0x75, 0x74, 0x65, 0x3a, 0x3a, 0x61, 0x73, 0x5f, 0x70, 0x6f
        /* <DEDUP_REMOVED lines=24> */
        /*0262*/ 	.byte	0x3a, 0x3a, 0x43, 0x3c, 0x34, 0x30, 0x39, 0x36, 0x3e, 0x3e, 0x3e, 0x3e, 0x5d, 0x00
	.type		__unnamed_2,@object
	.size		__unnamed_2,(.L_2 - __unnamed_2)
__unnamed_2:
        /* <DEDUP_REMOVED lines=40> */
        /*04f0*/ 	.byte	0x74, 0x65, 0x3a, 0x3a, 0x43, 0x3c, 0x30, 0x3e, 0x3e, 0x3e, 0x3e, 0x5d, 0x00
.L_2:


//--------------------- .nv.shared._ZN7cutlass13device_kernelINS_4gemm6kernel13GemmUniversalIN4cute5tupleIJiiiiEEENS1_10collective13CollectiveMmaINS1_35MainloopSm100TmaUmmaWarpSpecializedILi3ELi2ELi4ENS5_IJNS4_1CILi2EEENSA_ILi1EEESC_EEEEENS5_IJNSA_ILi128EEESF_NSA_ILi64EEEEEENS_12float_e4m3_tENS5_IJlSC_lEEESI_SJ_NS4_8TiledMMAINS4_8MMA_AtomIJNS4_10MMA_TraitsINS4_25SM100_MMA_F8F6F4_2x1SM_SSEJSI_SI_fSF_SF_NS4_17integral_constantINS4_4UMMA5MajorELSQ_0EEESR_NSO_INSP_7ScaleInELSS_0EEEST_EEEEEENS4_6LayoutINS5_IJSC_SC_SC_EEENS5_IJNSA_ILi0EEESY_SY_EEEEENS5_IJNS4_10UnderscoreES11_S11_EEEEENS4_18SM100_TMA_2SM_LOADENS4_14ComposedLayoutINS4_7SwizzleILi2ELi4ELi3EEENS4_18smem_ptr_flag_bitsILi8EEENSW_INS5_IJNSA_ILi8EEESG_EEENS5_IJSG_SC_EEEEEEEvNS4_8identityES14_S1E_vS1F_EENS_8epilogue10collective18CollectiveEpilogueINS1H_23Sm100TmaWarpSpecializedILi2ELi2ELi32ELb0ELb0EEEJNS5_IJSG_SF_SG_EEENS5_IJNSW_ISG_SC_EENSW_INS5_IJNSA_ILi32EEESB_EEENS5_IJSC_SG_EEEEEEEESI_SJ_SI_SJ_NS1H_6fusion15FusionCallbacksIS1L_NS1T_17LinearCombinationISI_fSI_fLNS_15FloatRoundStyleE2EEES1M_S1S_JEEENS4_5SM1004TMEM4LOAD26SM100_TMEM_LOAD_32dp32b32xENS4_13SM90_TMA_LOADENS15_INS16_ILi1ELi4ELi3EEES19_NSW_INS5_IJS1A_S1O_EEENS5_IJS1O_SC_EEEEEEENS4_39AutoVectorizingCopyWithAssumedAlignmentILi128EEENS4_14SM90_TMA_STOREES28_S2A_S2A_EEEvvEEEEvNT_6ParamsE --------------------------
	.section	.nv.shared._ZN7cutlass13device_kernelINS_4gemm6kernel13GemmUniversalIN4cute5tupleIJiiiiEEENS1_10collective13CollectiveMmaINS1_35MainloopSm100TmaUmmaWarpSpecializedILi3ELi2ELi4ENS5_IJNS4_1CILi2EEENSA_ILi1EEESC_EEEEENS5_IJNSA_ILi128EEESF_NSA_ILi64EEEEEENS_12float_e4m3_tENS5_IJlSC_lEEESI_SJ_NS4_8TiledMMAINS4_8MMA_AtomIJNS4_10MMA_TraitsINS4_25SM100_MMA_F8F6F4_2x1SM_SSEJSI_SI_fSF_SF_NS4_17integral_constantINS4_4UMMA5MajorELSQ_0EEESR_NSO_INSP_7ScaleInELSS_0EEEST_EEEEEENS4_6LayoutINS5_IJSC_SC_SC_EEENS5_IJNSA_ILi0EEESY_SY_EEEEENS5_IJNS4_10UnderscoreES11_S11_EEEEENS4_18SM100_TMA_2SM_LOADENS4_14ComposedLayoutINS4_7SwizzleILi2ELi4ELi3EEENS4_18smem_ptr_flag_bitsILi8EEENSW_INS5_IJNSA_ILi8EEESG_EEENS5_IJSG_SC_EEEEEEEvNS4_8identityES14_S1E_vS1F_EENS_8epilogue10collective18CollectiveEpilogueINS1H_23Sm100TmaWarpSpecializedILi2ELi2ELi32ELb0ELb0EEEJNS5_IJSG_SF_SG_EEENS5_IJNSW_ISG_SC_EENSW_INS5_IJNSA_ILi32EEESB_EEENS5_IJSC_SG_EEEEEEEESI_SJ_SI_SJ_NS1H_6fusion15FusionCallbacksIS1L_NS1T_17LinearCombinationISI_fSI_fLNS_15FloatRoundStyleE2EEES1M_S1S_JEEENS4_5SM1004TMEM4LOAD26SM100_TMEM_LOAD_32dp32b32xENS4_13SM90_TMA_LOADENS15_INS16_ILi1ELi4ELi3EEES19_NSW_INS5_IJS1A_S1O_EEENS5_IJS1O_SC_EEEEEEENS4_39AutoVectorizingCopyWithAssumedAlignmentILi128EEENS4_14SM90_TMA_STOREES28_S2A_S2A_EEEvvEEEEvNT_6ParamsE,"aw",@nobits
	.sectionflags	@""
	.align	16
	.zero		1024


//--------------------- .nv.shared.reserved.0     --------------------------
	.section	.nv.shared.reserved.0,"aw",@nobits
	.weak		__nv_reservedSMEM_offset_0_alias
	.size		__nv_reservedSMEM_offset_0_alias, 0, 64
	.other		__nv_reservedSMEM_offset_0_alias,@"STO_CUDA_RESERVED_SHARED STV_DEFAULT"
__nv_reservedSMEM_offset_0_alias:
	.zero		0
.nv.shared.reserved.0:
	.zero		64
	.weak		__nv_reservedSMEM_tcgen05_partition
	.type		__nv_reservedSMEM_tcgen05_partition,@object
	.size		__nv_reservedSMEM_tcgen05_partition,(.L_0 - __nv_reservedSMEM_tcgen05_partition)
__nv_reservedSMEM_tcgen05_partition:
	.zero		32
.L_0:


//--------------------- .nv.global                --------------------------
	.section	.nv.global,"aw",@nobits
.nv.global:
	.type		_ZN39_INTERNAL_eeabe6a0_4_k_cu_246b7097_92504cute1_E,@object
	.size		_ZN39_INTERNAL_eeabe6a0_4_k_cu_246b7097_92504cute1_E,(_ZN39_INTERNAL_eeabe6a0_4_k_cu_246b7097_92504cuda3std3__45__cpo6cbeginE - _ZN39_INTERNAL_eeabe6a0_4_k_cu_246b7097_92504cute1_E)
_ZN39_INTERNAL_eeabe6a0_4_k_cu_246b7097_92504cute1_E:
	.zero		1
	.type		_ZN39_INTERNAL_eeabe6a0_4_k_cu_246b7097_92504cuda3std3__45__cpo6cbeginE,@object
	.size		_ZN39_INTERNAL_eeabe6a0_4_k_cu_246b7097_92504cuda3std3__45__cpo6cbeginE,(_ZN39_INTERNAL_eeabe6a0_4_k_cu_246b7097_92504cuda3std3__48in_placeE - _ZN39_INTERNAL_eeabe6a0_4_k_cu_246b7097_92504cuda3std3__45__cpo6cbeginE)
_ZN39_INTERNAL_eeabe6a0_4_k_cu_246b7097_92504cuda3std3__45__cpo6cbeginE:
	.zero		1
	.type		_ZN39_INTERNAL_eeabe6a0_4_k_cu_246b7097_92504cuda3std3__48in_placeE,@object
	.size		_ZN39_INTERNAL_eeabe6a0_4_k_cu_246b7097_92504cuda3std3__48in_placeE,(_ZN39_INTERNAL_eeabe6a0_4_k_cu_246b7097_92504cuda3std6ranges3__45__cpo9iter_moveE - _ZN39_INTERNAL_eeabe6a0_4_k_cu_246b7097_92504cuda3std3__48in_placeE)
_ZN39_INTERNAL_eeabe6a0_4_k_cu_246b7097_92504cuda3std3__48in_placeE:
	.zero		1
	.type		_ZN39_INTERNAL_eeabe6a0_4_k_cu_246b7097_92504cuda3std6ranges3__45__cpo9iter_moveE,@object
	.size		_ZN39_INTERNAL_eeabe6a0_4_k_cu_246b7097_92504cuda3std6ranges3__45__cpo9iter_moveE,(_ZN39_INTERNAL_eeabe6a0_4_k_cu_246b7097_92504cuda3std3__45__cpo5beginE - _ZN39_INTERNAL_eeabe6a0_4_k_cu_246b7097_92504cuda3std6ranges3__45__cpo9iter_moveE)
_ZN39_INTERNAL_eeabe6a0_4_k_cu_246b7097_92504cuda3std6ranges3__45__cpo9iter_moveE:
	.zero		1
	.type		_ZN39_INTERNAL_eeabe6a0_4_k_cu_246b7097_92504cuda3std3__45__cpo5beginE,@object
	.size		_ZN39_INTERNAL_eeabe6a0_4_k_cu_246b7097_92504cuda3std3__45__cpo5beginE,(_ZN39_INTERNAL_eeabe6a0_4_k_cu_246b7097_92504cuda3std3__441_GLOBAL__N__eeabe6a0_4_k_cu_246b7097_92506ignoreE - _ZN39_INTERNAL_eeabe6a0_4_k_cu_246b7097_92504cuda3std3__45__cpo5beginE)
_ZN39_INTERNAL_eeabe6a0_4_k_cu_246b7097_92504cuda3std3__45__cpo5beginE:
	.zero		1
	.type		_ZN39_INTERNAL_eeabe6a0_4_k_cu_246b7097_92504cuda3std3__441_GLOBAL__N__eeabe6a0_4_k_cu_246b7097_92506ignoreE,@object
	.size		_ZN39_INTERNAL_eeabe6a0_4_k_cu_246b7097_92504cuda3std3__441_GLOBAL__N__eeabe6a0_4_k_cu_246b7097_92506ignoreE,(_ZN39_INTERNAL_eeabe6a0_4_k_cu_246b7097_92504cute7productE - _ZN39_INTERNAL_eeabe6a0_4_k_cu_246b7097_92504cuda3std3__441_GLOBAL__N__eeabe6a0_4_k_cu_246b7097_92506ignoreE)
_ZN39_INTERNAL_eeabe6a0_4_k_cu_246b7097_92504cuda3std3__441_GLOBAL__N__eeabe6a0_4_k_cu_246b7097_92506ignoreE:
	.zero		1
	.type		_ZN39_INTERNAL_eeabe6a0_4_k_cu_246b7097_92504cute7productE,@object
	.size		_ZN39_INTERNAL_eeabe6a0_4_k_cu_246b7097_92504cute7productE,(_ZN39_INTERNAL_eeabe6a0_4_k_cu_246b7097_92504cuda3std3__45__cpo3endE - _ZN39_INTERNAL_eeabe6a0_4_k_cu_246b7097_92504cute7productE)
_ZN39_INTERNAL_eeabe6a0_4_k_cu_246b7097_92504cute7productE:
	.zero		1
	.type		_ZN39_INTERNAL_eeabe6a0_4_k_cu_246b7097_92504cuda3std3__45__cpo3endE,@object
	.size		_ZN39_INTERNAL_eeabe6a0_4_k_cu_246b7097_92504cuda3std3__45__cpo3endE,(_ZN39_INTERNAL_eeabe6a0_4_k_cu_246b7097_92504cuda3std3__419piecewise_constructE - _ZN39_INTERNAL_eeabe6a0_4_k_cu_246b7097_92504cuda3std3__45__cpo3endE)
_ZN39_INTERNAL_eeabe6a0_4_k_cu_246b7097_92504cuda3std3__45__cpo3endE:
	.zero		1
	.type		_ZN39_INTERNAL_eeabe6a0_4_k_cu_246b7097_92504cuda3std3__419piecewise_constructE,@object
	.size		_ZN39_INTERNAL_eeabe6a0_4_k_cu_246b7097_92504cuda3std3__419piecewise_constructE,(_ZN39_INTERNAL_eeabe6a0_4_k_cu_246b7097_92504cuda3std3__45__cpo4cendE - _ZN39_INTERNAL_eeabe6a0_4_k_cu_246b7097_92504cuda3std3__419piecewise_constructE)
_ZN39_INTERNAL_eeabe6a0_4_k_cu_246b7097_92504cuda3std3__419piecewise_constructE:
	.zero		1
	.type		_ZN39_INTERNAL_eeabe6a0_4_k_cu_246b7097_92504cuda3std3__45__cpo4cendE,@object
	.size		_ZN39_INTERNAL_eeabe6a0_4_k_cu_246b7097_92504cuda3std3__45__cpo4cendE,(_ZN39_INTERNAL_eeabe6a0_4_k_cu_246b7097_92504cuda3std6ranges3__45__cpo4swapE - _ZN39_INTERNAL_eeabe6a0_4_k_cu_246b7097_92504cuda3std3__45__cpo4cendE)
_ZN39_INTERNAL_eeabe6a0_4_k_cu_246b7097_92504cuda3std3__45__cpo4cendE:
	.zero		1
	.type		_ZN39_INTERNAL_eeabe6a0_4_k_cu_246b7097_92504cuda3std6ranges3__45__cpo4swapE,@object
	.size		_ZN39_INTERNAL_eeabe6a0_4_k_cu_246b7097_92504cuda3std6ranges3__45__cpo4swapE,(.L_10 - _ZN39_INTERNAL_eeabe6a0_4_k_cu_246b7097_92504cuda3std6ranges3__45__cpo4swapE)
_ZN39_INTERNAL_eeabe6a0_4_k_cu_246b7097_92504cuda3std6ranges3__45__cpo4swapE:
	.zero		1
.L_10:


//--------------------- .nv.constant0._ZN7cutlass13device_kernelINS_4gemm6kernel13GemmUniversalIN4cute5tupleIJiiiiEEENS1_10collective13CollectiveMmaINS1_35MainloopSm100TmaUmmaWarpSpecializedILi3ELi2ELi4ENS5_IJNS4_1CILi2EEENSA_ILi1EEESC_EEEEENS5_IJNSA_ILi128EEESF_NSA_ILi64EEEEEENS_12float_e4m3_tENS5_IJlSC_lEEESI_SJ_NS4_8TiledMMAINS4_8MMA_AtomIJNS4_10MMA_TraitsINS4_25SM100_MMA_F8F6F4_2x1SM_SSEJSI_SI_fSF_SF_NS4_17integral_constantINS4_4UMMA5MajorELSQ_0EEESR_NSO_INSP_7ScaleInELSS_0EEEST_EEEEEENS4_6LayoutINS5_IJSC_SC_SC_EEENS5_IJNSA_ILi0EEESY_SY_EEEEENS5_IJNS4_10UnderscoreES11_S11_EEEEENS4_18SM100_TMA_2SM_LOADENS4_14ComposedLayoutINS4_7SwizzleILi2ELi4ELi3EEENS4_18smem_ptr_flag_bitsILi8EEENSW_INS5_IJNSA_ILi8EEESG_EEENS5_IJSG_SC_EEEEEEEvNS4_8identityES14_S1E_vS1F_EENS_8epilogue10collective18CollectiveEpilogueINS1H_23Sm100TmaWarpSpecializedILi2ELi2ELi32ELb0ELb0EEEJNS5_IJSG_SF_SG_EEENS5_IJNSW_ISG_SC_EENSW_INS5_IJNSA_ILi32EEESB_EEENS5_IJSC_SG_EEEEEEEESI_SJ_SI_SJ_NS1H_6fusion15FusionCallbacksIS1L_NS1T_17LinearCombinationISI_fSI_fLNS_15FloatRoundStyleE2EEES1M_S1S_JEEENS4_5SM1004TMEM4LOAD26SM100_TMEM_LOAD_32dp32b32xENS4_13SM90_TMA_LOADENS15_INS16_ILi1ELi4ELi3EEES19_NSW_INS5_IJS1A_S1O_EEENS5_IJS1O_SC_EEEEEEENS4_39AutoVectorizingCopyWithAssumedAlignmentILi128EEENS4_14SM90_TMA_STOREES28_S2A_S2A_EEEvvEEEEvNT_6ParamsE --------------------------
	.section	.nv.constant0._ZN7cutlass13device_kernelINS_4gemm6kernel13GemmUniversalIN4cute5tupleIJiiiiEEENS1_10collective13CollectiveMmaINS1_35MainloopSm100TmaUmmaWarpSpecializedILi3ELi2ELi4ENS5_IJNS4_1CILi2EEENSA_ILi1EEESC_EEEEENS5_IJNSA_ILi128EEESF_NSA_ILi64EEEEEENS_12float_e4m3_tENS5_IJlSC_lEEESI_SJ_NS4_8TiledMMAINS4_8MMA_AtomIJNS4_10MMA_TraitsINS4_25SM100_MMA_F8F6F4_2x1SM_SSEJSI_SI_fSF_SF_NS4_17integral_constantINS4_4UMMA5MajorELSQ_0EEESR_NSO_INSP_7ScaleInELSS_0EEEST_EEEEEENS4_6LayoutINS5_IJSC_SC_SC_EEENS5_IJNSA_ILi0EEESY_SY_EEEEENS5_IJNS4_10UnderscoreES11_S11_EEEEENS4_18SM100_TMA_2SM_LOADENS4_14ComposedLayoutINS4_7SwizzleILi2ELi4ELi3EEENS4_18smem_ptr_flag_bitsILi8EEENSW_INS5_IJNSA_ILi8EEESG_EEENS5_IJSG_SC_EEEEEEEvNS4_8identityES14_S1E_vS1F_EENS_8epilogue10collective18CollectiveEpilogueINS1H_23Sm100TmaWarpSpecializedILi2ELi2ELi32ELb0ELb0EEEJNS5_IJSG_SF_SG_EEENS5_IJNSW_ISG_SC_EENSW_INS5_IJNSA_ILi32EEESB_EEENS5_IJSC_SG_EEEEEEEESI_SJ_SI_SJ_NS1H_6fusion15FusionCallbacksIS1L_NS1T_17LinearCombinationISI_fSI_fLNS_15FloatRoundStyleE2EEES1M_S1S_JEEENS4_5SM1004TMEM4LOAD26SM100_TMEM_LOAD_32dp32b32xENS4_13SM90_TMA_LOADENS15_INS16_ILi1ELi4ELi3EEES19_NSW_INS5_IJS1A_S1O_EEENS5_IJS1O_SC_EEEEEEENS4_39AutoVectorizingCopyWithAssumedAlignmentILi128EEENS4_14SM90_TMA_STOREES28_S2A_S2A_EEEvvEEEEvNT_6ParamsE,"a",@progbits
	.sectionflags	@""
	.align	4
.nv.constant0._ZN7cutlass13device_kernelINS_4gemm6kernel13GemmUniversalIN4cute5tupleIJiiiiEEENS1_10collective13CollectiveMmaINS1_35MainloopSm100TmaUmmaWarpSpecializedILi3ELi2ELi4ENS5_IJNS4_1CILi2EEENSA_ILi1EEESC_EEEEENS5_IJNSA_ILi128EEESF_NSA_ILi64EEEEEENS_12float_e4m3_tENS5_IJlSC_lEEESI_SJ_NS4_8TiledMMAINS4_8MMA_AtomIJNS4_10MMA_TraitsINS4_25SM100_MMA_F8F6F4_2x1SM_SSEJSI_SI_fSF_SF_NS4_17integral_constantINS4_4UMMA5MajorELSQ_0EEESR_NSO_INSP_7ScaleInELSS_0EEEST_EEEEEENS4_6LayoutINS5_IJSC_SC_SC_EEENS5_IJNSA_ILi0EEESY_SY_EEEEENS5_IJNS4_10UnderscoreES11_S11_EEEEENS4_18SM100_TMA_2SM_LOADENS4_14ComposedLayoutINS4_7SwizzleILi2ELi4ELi3EEENS4_18smem_ptr_flag_bitsILi8EEENSW_INS5_IJNSA_ILi8EEESG_EEENS5_IJSG_SC_EEEEEEEvNS4_8identityES14_S1E_vS1F_EENS_8epilogue10collective18CollectiveEpilogueINS1H_23Sm100TmaWarpSpecializedILi2ELi2ELi32ELb0ELb0EEEJNS5_IJSG_SF_SG_EEENS5_IJNSW_ISG_SC_EENSW_INS5_IJNSA_ILi32EEESB_EEENS5_IJSC_SG_EEEEEEEESI_SJ_SI_SJ_NS1H_6fusion15FusionCallbacksIS1L_NS1T_17LinearCombinationISI_fSI_fLNS_15FloatRoundStyleE2EEES1M_S1S_JEEENS4_5SM1004TMEM4LOAD26SM100_TMEM_LOAD_32dp32b32xENS4_13SM90_TMA_LOADENS15_INS16_ILi1ELi4ELi3EEES19_NSW_INS5_IJS1A_S1O_EEENS5_IJS1O_SC_EEEEEEENS4_39AutoVectorizingCopyWithAssumedAlignmentILi128EEENS4_14SM90_TMA_STOREES28_S2A_S2A_EEEvvEEEEvNT_6ParamsE:
	.zero		2944


//--------------------- SYMBOLS --------------------------

	.type		.nv.reservedSmem.offset0,@object
	.size		.nv.reservedSmem.offset0,0x4
	.type		.nv.reservedSmem.cap,@object
	.size		.nv.reservedSmem.cap,0x4
	.type		__assertfail,@function
